	.headerflags	@"EF_CUDA_TEXMODE_UNIFIED EF_CUDA_64BIT_ADDRESS EF_CUDA_ACCELERATORS EF_CUDA_SM90 EF_CUDA_VIRTUAL_SM(EF_CUDA_SM90)"
	.elftype	@"ET_EXEC"


//--------------------- .nv.info                  --------------------------
	.section	.nv.info,"",@"SHT_CUDA_INFO"
	.align	4


	//----- nvinfo : EIATTR_REGCOUNT
	.align		4
        /*0000*/ 	.byte	0x04, 0x2f
        /*0002*/ 	.short	(.L_1 - .L_0)
	.align		4
.L_0:
        /*0004*/ 	.word	index@(triton_poi_fused_avg_pool2d_convolution_29)
        /*0008*/ 	.word	0x00000030


	//----- nvinfo : EIATTR_MIN_STACK_SIZE
	.align		4
.L_1:
        /*000c*/ 	.byte	0x04, 0x12
        /*000e*/ 	.short	(.L_3 - .L_2)
	.align		4
.L_2:
        /*0010*/ 	.word	index@(triton_poi_fused_avg_pool2d_convolution_29)
        /*0014*/ 	.word	0x00000000


	//----- nvinfo : EIATTR_FRAME_SIZE
	.align		4
.L_3:
        /*0018*/ 	.byte	0x04, 0x11
        /*001a*/ 	.short	(.L_5 - .L_4)
	.align		4
.L_4:
        /*001c*/ 	.word	index@(triton_poi_fused_avg_pool2d_convolution_29)
        /*0020*/ 	.word	0x00000000


	//----- nvinfo : EIATTR_MIN_STACK_SIZE
	.align		4
.L_5:
        /*0024*/ 	.byte	0x04, 0x12
        /*0026*/ 	.short	(.L_7 - .L_6)
	.align		4
.L_6:
        /*0028*/ 	.word	index@(triton_poi_fused_avg_pool2d_convolution_29)
        /*002c*/ 	.word	0x00000000
.L_7:


//--------------------- .nv.info.triton_poi_fused_avg_pool2d_convolution_29 --------------------------
	.section	.nv.info.triton_poi_fused_avg_pool2d_convolution_29,"",@"SHT_CUDA_INFO"
	.sectionflags	@""
	.align	4


	//----- nvinfo : EIATTR_CUDA_API_VERSION
	.align		4
        /*0000*/ 	.byte	0x04, 0x37
        /*0002*/ 	.short	(.L_9 - .L_8)
.L_8:
        /*0004*/ 	.word	0x0000007c


	//----- nvinfo : EIATTR_KPARAM_INFO
	.align		4
.L_9:
        /*0008*/ 	.byte	0x04, 0x17
        /*000a*/ 	.short	(.L_11 - .L_10)
.L_10:
        /*000c*/ 	.word	0x00000000
        /*0010*/ 	.short	0x0006
        /*0012*/ 	.short	0x002c
        /*0014*/ 	.byte	0x00, 0xf0, 0x11, 0x00


	//----- nvinfo : EIATTR_KPARAM_INFO
	.align		4
.L_11:
        /*0018*/ 	.byte	0x04, 0x17
        /*001a*/ 	.short	(.L_13 - .L_12)
.L_12:
        /*001c*/ 	.word	0x00000000
        /*0020*/ 	.short	0x0005
        /*0022*/ 	.short	0x0028
        /*0024*/ 	.byte	0x00, 0xf0, 0x11, 0x00


	//----- nvinfo : EIATTR_KPARAM_INFO
	.align		4
.L_13:
        /*0028*/ 	.byte	0x04, 0x17
        /*002a*/ 	.short	(.L_15 - .L_14)
.L_14:
        /*002c*/ 	.word	0x00000000
        /*0030*/ 	.short	0x0004
        /*0032*/ 	.short	0x0020
        /*0034*/ 	.byte	0x00, 0xf4, 0x21, 0x00


	//----- nvinfo : EIATTR_KPARAM_INFO
	.align		4
.L_15:
        /*0038*/ 	.byte	0x04, 0x17
        /*003a*/ 	.short	(.L_17 - .L_16)
.L_16:
        /*003c*/ 	.word	0x00000000
        /*0040*/ 	.short	0x0003
        /*0042*/ 	.short	0x0018
        /*0044*/ 	.byte	0x00, 0xf4, 0x21, 0x00


	//----- nvinfo : EIATTR_KPARAM_INFO
	.align		4
.L_17:
        /*0048*/ 	.byte	0x04, 0x17
        /*004a*/ 	.short	(.L_19 - .L_18)
.L_18:
        /*004c*/ 	.word	0x00000000
        /*0050*/ 	.short	0x0002
        /*0052*/ 	.short	0x0010
        /*0054*/ 	.byte	0x00, 0xf4, 0x21, 0x00


	//----- nvinfo : EIATTR_KPARAM_INFO
	.align		4
.L_19:
        /*0058*/ 	.byte	0x04, 0x17
        /*005a*/ 	.short	(.L_21 - .L_20)
.L_20:
        /*005c*/ 	.word	0x00000000
        /*0060*/ 	.short	0x0001
        /*0062*/ 	.short	0x0008
        /*0064*/ 	.byte	0x00, 0xf4, 0x21, 0x00


	//----- nvinfo : EIATTR_KPARAM_INFO
	.align		4
.L_21:
        /*0068*/ 	.byte	0x04, 0x17
        /*006a*/ 	.short	(.L_23 - .L_22)
.L_22:
        /*006c*/ 	.word	0x00000000
        /*0070*/ 	.short	0x0000
        /*0072*/ 	.short	0x0000
        /*0074*/ 	.byte	0x00, 0xf4, 0x21, 0x00


	//----- nvinfo : EIATTR_SPARSE_MMA_MASK
	.align		4
.L_23:
        /*0078*/ 	.byte	0x03, 0x50
        /*007a*/ 	.short	0x0000


	//----- nvinfo : EIATTR_MAXREG_COUNT
	.align		4
        /*007c*/ 	.byte	0x03, 0x1b
        /*007e*/ 	.short	0x00ff


	//----- nvinfo : EIATTR_EXIT_INSTR_OFFSETS
	.align		4
        /*0080*/ 	.byte	0x04, 0x1c
        /*0082*/ 	.short	(.L_25 - .L_24)


	//   ....[0]....
.L_24:
        /*0084*/ 	.word	0x000025c0


	//   ....[1]....
        /*0088*/ 	.word	0x00002600


	//----- nvinfo : EIATTR_REQNTID
	.align		4
.L_25:
        /*008c*/ 	.byte	0x04, 0x10
        /*008e*/ 	.short	(.L_27 - .L_26)
.L_26:
        /*0090*/ 	.word	0x00000080
        /*0094*/ 	.word	0x00000001
        /*0098*/ 	.word	0x00000001


	//----- nvinfo : EIATTR_CBANK_PARAM_SIZE
	.align		4
.L_27:
        /*009c*/ 	.byte	0x03, 0x19
        /*009e*/ 	.short	0x0030


	//----- nvinfo : EIATTR_PARAM_CBANK
	.align		4
        /*00a0*/ 	.byte	0x04, 0x0a
        /*00a2*/ 	.short	(.L_29 - .L_28)
	.align		4
.L_28:
        /*00a4*/ 	.word	index@(.nv.constant0.triton_poi_fused_avg_pool2d_convolution_29)
        /*00a8*/ 	.short	0x0210
        /*00aa*/ 	.short	0x0030


	//----- nvinfo : EIATTR_SW_WAR
	.align		4
.L_29:
        /*00ac*/ 	.byte	0x04, 0x36
        /*00ae*/ 	.short	(.L_31 - .L_30)
.L_30:
        /*00b0*/ 	.word	0x00000008
.L_31:


//--------------------- .nv.callgraph             --------------------------
	.section	.nv.callgraph,"",@"SHT_CUDA_CALLGRAPH"
	.align	4
	.sectionentsize	8
	.align		4
        /*0000*/ 	.word	0x00000000
	.align		4
        /*0004*/ 	.word	0xffffffff
	.align		4
        /*0008*/ 	.word	0x00000000
	.align		4
        /*000c*/ 	.word	0xfffffffe
	.align		4
        /*0010*/ 	.word	0x00000000
	.align		4
        /*0014*/ 	.word	0xfffffffd
	.align		4
        /*0018*/ 	.word	0x00000000
	.align		4
        /*001c*/ 	.word	0xfffffffc


//--------------------- .text.triton_poi_fused_avg_pool2d_convolution_29 --------------------------
	.section	.text.triton_poi_fused_avg_pool2d_convolution_29,"ax",@progbits
	.sectionflags	@"SHF_BARRIERS=1"
	.align	128
        .global         triton_poi_fused_avg_pool2d_convolution_29
        .type           triton_poi_fused_avg_pool2d_convolution_29,@function
        .size           triton_poi_fused_avg_pool2d_convolution_29,(.L_x_1 - triton_poi_fused_avg_pool2d_convolution_29)
        .other          triton_poi_fused_avg_pool2d_convolution_29,@"STO_CUDA_ENTRY STV_DEFAULT"
triton_poi_fused_avg_pool2d_convolution_29:
.text.triton_poi_fused_avg_pool2d_convolution_29:
[----:B------:R-:W0:Y:S01]  /*0000*/  LDC R1, c[0x0][0x28] ;  /* 0x00000a00ff017b82 */ /* 0x000e220000000800 */
[----:B------:R-:W1:Y:S07]  /*0010*/  S2R R22, SR_CTAID.X ;  /* 0x0000000000167919 */ /* 0x000e6e0000002500 */
[----:B------:R-:W2:Y:S01]  /*0020*/  LDC.64 R14, c[0x0][0x210] ;  /* 0x00008400ff0e7b82 */ /* 0x000ea20000000a00 */
[----:B------:R-:W-:Y:S01]  /*0030*/  HFMA2.MMA R2, -RZ, RZ, 0, 0 ;  /* 0x00000000ff027435 */ /* 0x000fe200000001ff */
[----:B------:R-:W-:Y:S01]  /*0040*/  CS2R R32, SRZ ;  /* 0x0000000000207805 */ /* 0x000fe2000001ff00 */
[----:B------:R-:W3:Y:S01]  /*0050*/  S2R R19, SR_CTAID.Y ;  /* 0x0000000000137919 */ /* 0x000ee20000002600 */
[----:B------:R-:W-:Y:S01]  /*0060*/  ULDC.64 UR6, c[0x0][0x208] ;  /* 0x0000820000067ab9 */ /* 0x000fe20000000a00 */
[----:B------:R-:W4:Y:S01]  /*0070*/  S2R R40, SR_TID.X ;  /* 0x0000000000287919 */ /* 0x000f220000002100 */
[----:B-1----:R-:W-:Y:S01]  /*0080*/  IMAD.HI R45, R22, 0x78787879, RZ ;  /* 0x78787879162d7827 */ /* 0x002fe200078e02ff */
[----:B------:R-:W-:-:S02]  /*0090*/  IADD3 R26, R22, -0x12, RZ ;  /* 0xffffffee161a7810 */ /* 0x000fc40007ffe0ff */
[----:B---3--:R-:W-:Y:S02]  /*00a0*/  SHF.L.U32 R19, R19, 0xa, RZ ;  /* 0x0000000a13137819 */ /* 0x008fe400000006ff */
[----:B------:R-:W-:Y:S02]  /*00b0*/  SHF.R.U32.HI R0, RZ, 0x1f, R45 ;  /* 0x0000001fff007819 */ /* 0x000fe4000001162d */
[----:B----4-:R-:W-:Y:S02]  /*00c0*/  LOP3.LUT R41, R19, 0x7f, R40, 0xf8, !PT ;  /* 0x0000007f13297812 */ /* 0x010fe400078ef828 */
[----:B------:R-:W-:Y:S02]  /*00d0*/  LEA.HI.SX32 R45, R45, R0, 0x1d ;  /* 0x000000002d2d7211 */ /* 0x000fe400078feaff */
[----:B------:R-:W-:Y:S01]  /*00e0*/  IADD3 R0, R22, -0x11, RZ ;  /* 0xffffffef16007810 */ /* 0x000fe20007ffe0ff */
[C---:B------:R-:W-:Y:S01]  /*00f0*/  IMAD R7, R41.reuse, 0x121, R26 ;  /* 0x0000012129077824 */ /* 0x040fe200078e021a */
[----:B------:R-:W-:Y:S01]  /*0100*/  LOP3.LUT R27, R41, 0x80, RZ, 0xfc, !PT ;  /* 0x00000080291b7812 */ /* 0x000fe200078efcff */
[----:B------:R-:W-:-:S02]  /*0110*/  IMAD R18, R45, -0x11, R22 ;  /* 0xffffffef2d127824 */ /* 0x000fc400078e0216 */
[----:B------:R-:W-:Y:S02]  /*0120*/  IMAD R11, R41, 0x121, R0 ;  /* 0x00000121290b7824 */ /* 0x000fe400078e0200 */
[--C-:B--2---:R-:W-:Y:S01]  /*0130*/  IMAD.WIDE R6, R7, 0x4, R14.reuse ;  /* 0x0000000407067825 */ /* 0x104fe200078e020e */
[C---:B------:R-:W-:Y:S02]  /*0140*/  ISETP.GT.AND P1, PT, R18.reuse, RZ, PT ;  /* 0x000000ff1200720c */ /* 0x040fe40003f24270 */
[----:B------:R-:W-:Y:S01]  /*0150*/  ISETP.GT.AND P2, PT, R18, -0x1, PT ;  /* 0xffffffff1200780c */ /* 0x000fe20003f44270 */
[----:B------:R-:W-:Y:S01]  /*0160*/  IMAD.WIDE R10, R11, 0x4, R14 ;  /* 0x000000040b0a7825 */ /* 0x000fe200078e020e */
[C---:B------:R-:W-:Y:S02]  /*0170*/  ISETP.LT.U32.AND P3, PT, R0.reuse, 0x110, P1 ;  /* 0x000001100000780c */ /* 0x040fe40000f61070 */
[----:B------:R-:W-:Y:S01]  /*0180*/  ISETP.LT.U32.AND P5, PT, R0, 0x110, P2 ;  /* 0x000001100000780c */ /* 0x000fe200017a1070 */
[----:B------:R-:W-:Y:S01]  /*0190*/  IMAD R9, R27, 0x121, R26 ;  /* 0x000001211b097824 */ /* 0x000fe200078e021a */
[----:B------:R-:W-:Y:S01]  /*01a0*/  LOP3.LUT R35, R41, 0x100, RZ, 0xfc, !PT ;  /* 0x0000010029237812 */ /* 0x000fe200078efcff */
[----:B------:R-:W-:Y:S01]  /*01b0*/  IMAD R13, R27, 0x121, R0 ;  /* 0x000001211b0d7824 */ /* 0x000fe200078e0200 */
[----:B------:R-:W-:-:S02]  /*01c0*/  MOV R16, RZ ;  /* 0x000000ff00107202 */ /* 0x000fc40000000f00 */
[----:B------:R-:W-:Y:S01]  /*01d0*/  CS2R R4, SRZ ;  /* 0x0000000000047805 */ /* 0x000fe2000001ff00 */
[----:B------:R-:W-:-:S04]  /*01e0*/  IMAD.WIDE R8, R9, 0x4, R14 ;  /* 0x0000000409087825 */ /* 0x000fc800078e020e */
[----:B------:R1:W2:Y:S01]  /*01f0*/  @P3 LDG.E.EL R2, desc[UR6][R6.64] ;  /* 0x0000000606023981 */ /* 0x0002a2000c2e1900 */
[----:B------:R-:W-:-:S03]  /*0200*/  IMAD.WIDE R12, R13, 0x4, R14 ;  /* 0x000000040d0c7825 */ /* 0x000fc600078e020e */
[----:B------:R3:W4:Y:S01]  /*0210*/  @P5 LDG.E.EL R33, desc[UR6][R10.64] ;  /* 0x000000060a215981 */ /* 0x000722000c2e1900 */
[C---:B------:R-:W-:Y:S01]  /*0220*/  IMAD R20, R41.reuse, 0x121, RZ ;  /* 0x0000012129147824 */ /* 0x040fe200078e02ff */
[----:B------:R-:W-:Y:S02]  /*0230*/  CS2R R36, SRZ ;  /* 0x0000000000247805 */ /* 0x000fe4000001ff00 */
[----:B------:R-:W-:Y:S01]  /*0240*/  LOP3.LUT R29, R41, 0x180, RZ, 0xfc, !PT ;  /* 0x00000180291d7812 */ /* 0x000fe200078efcff */
[----:B------:R5:W4:Y:S01]  /*0250*/  @P3 LDG.E.EL R16, desc[UR6][R8.64] ;  /* 0x0000000608103981 */ /* 0x000b22000c2e1900 */
[----:B-1----:R-:W-:-:S03]  /*0260*/  IMAD R7, R35, 0x121, R26 ;  /* 0x0000012123077824 */ /* 0x002fc600078e021a */
[----:B------:R1:W4:Y:S01]  /*0270*/  @P5 LDG.E.EL R4, desc[UR6][R12.64] ;  /* 0x000000060c045981 */ /* 0x000322000c2e1900 */
[----:B---3--:R-:W-:Y:S02]  /*0280*/  IMAD R11, R35, 0x121, R0 ;  /* 0x00000121230b7824 */ /* 0x008fe400078e0200 */
[----:B------:R-:W-:Y:S01]  /*0290*/  IMAD.WIDE R6, R7, 0x4, R14 ;  /* 0x0000000407067825 */ /* 0x000fe200078e020e */
[----:B------:R-:W-:-:S03]  /*02a0*/  IADD3 R17, R20, 0x24200, RZ ;  /* 0x0002420014117810 */ /* 0x000fc60007ffe0ff */
[----:B------:R-:W-:Y:S01]  /*02b0*/  IMAD.WIDE R10, R11, 0x4, R14 ;  /* 0x000000040b0a7825 */ /* 0x000fe200078e020e */
[----:B------:R3:W4:Y:S01]  /*02c0*/  @P3 LDG.E.EL R5, desc[UR6][R6.64] ;  /* 0x0000000606053981 */ /* 0x000722000c2e1900 */
[----:B------:R-:W-:Y:S02]  /*02d0*/  HFMA2.MMA R28, -RZ, RZ, 0, 0 ;  /* 0x00000000ff1c7435 */ /* 0x000fe400000001ff */
[C---:B-----5:R-:W-:Y:S01]  /*02e0*/  IMAD R9, R29.reuse, 0x121, R0 ;  /* 0x000001211d097824 */ /* 0x060fe200078e0200 */
[----:B------:R5:W4:Y:S01]  /*02f0*/  @P5 LDG.E.EL R36, desc[UR6][R10.64] ;  /* 0x000000060a245981 */ /* 0x000b22000c2e1900 */
[----:B------:R-:W-:Y:S01]  /*0300*/  CS2R R42, SRZ ;  /* 0x00000000002a7805 */ /* 0x000fe2000001ff00 */
[----:B-1----:R-:W-:Y:S01]  /*0310*/  IMAD R13, R29, 0x121, R26 ;  /* 0x000001211d0d7824 */ /* 0x002fe200078e021a */
[----:B------:R-:W-:Y:S01]  /*0320*/  CS2R R38, SRZ ;  /* 0x0000000000267805 */ /* 0x000fe2000001ff00 */
[----:B------:R-:W-:Y:S01]  /*0330*/  IMAD.WIDE R8, R9, 0x4, R14 ;  /* 0x0000000409087825 */ /* 0x000fe200078e020e */
[----:B---3--:R-:W-:-:S03]  /*0340*/  IADD3 R7, R17, R0, RZ ;  /* 0x0000000011077210 */ /* 0x008fc60007ffe0ff */
[--C-:B------:R-:W-:Y:S01]  /*0350*/  IMAD.WIDE R12, R13, 0x4, R14.reuse ;  /* 0x000000040d0c7825 */ /* 0x100fe200078e020e */
[----:B------:R1:W3:Y:S01]  /*0360*/  @P5 LDG.E.EL R43, desc[UR6][R8.64] ;  /* 0x00000006082b5981 */ /* 0x0002e2000c2e1900 */
[----:B-----5:R-:W-:Y:S02]  /*0370*/  IADD3 R11, R17, R26, RZ ;  /* 0x0000001a110b7210 */ /* 0x020fe40007ffe0ff */
[--C-:B------:R-:W-:Y:S01]  /*0380*/  IMAD.WIDE R6, R7, 0x4, R14.reuse ;  /* 0x0000000407067825 */ /* 0x100fe200078e020e */
[----:B------:R-:W-:Y:S01]  /*0390*/  IADD3 R21, R20, 0x2d280, RZ ;  /* 0x0002d28014157810 */ /* 0x000fe20007ffe0ff */
[----:B------:R5:W3:Y:S02]  /*03a0*/  @P3 LDG.E.EL R39, desc[UR6][R12.64] ;  /* 0x000000060c273981 */ /* 0x000ae4000c2e1900 */
[----:B------:R-:W-:Y:S02]  /*03b0*/  IMAD.WIDE R10, R11, 0x4, R14 ;  /* 0x000000040b0a7825 */ /* 0x000fe400078e020e */
[----:B------:R-:W3:Y:S04]  /*03c0*/  @P5 LDG.E.EL R28, desc[UR6][R6.64] ;  /* 0x00000006061c5981 */ /* 0x000ee8000c2e1900 */
[----:B------:R5:W3:Y:S01]  /*03d0*/  @P3 LDG.E.EL R42, desc[UR6][R10.64] ;  /* 0x000000060a2a3981 */ /* 0x000ae2000c2e1900 */
[----:B-1----:R-:W-:-:S02]  /*03e0*/  IADD3 R9, R21, R0, RZ ;  /* 0x0000000015097210 */ /* 0x002fc40007ffe0ff */
[----:B-----5:R-:W-:Y:S02]  /*03f0*/  IADD3 R13, R21, R26, RZ ;  /* 0x0000001a150d7210 */ /* 0x020fe40007ffe0ff */
[----:B------:R-:W-:Y:S01]  /*0400*/  MOV R23, RZ ;  /* 0x000000ff00177202 */ /* 0x000fe20000000f00 */
[----:B------:R-:W-:-:S04]  /*0410*/  IMAD.WIDE R8, R9, 0x4, R14 ;  /* 0x0000000409087825 */ /* 0x000fc800078e020e */
[----:B------:R-:W-:Y:S01]  /*0420*/  IMAD.WIDE R12, R13, 0x4, R14 ;  /* 0x000000040d0c7825 */ /* 0x000fe200078e020e */
[----:B0-----:R-:W-:Y:S01]  /*0430*/  IADD3 R11, R20, 0x36300, RZ ;  /* 0x00036300140b7810 */ /* 0x001fe20007ffe0ff */
[----:B------:R0:W5:Y:S01]  /*0440*/  @P5 LDG.E.EL R38, desc[UR6][R8.64] ;  /* 0x0000000608265981 */ /* 0x000162000c2e1900 */
[----:B------:R-:W-:-:S03]  /*0450*/  IADD3 R20, R20, 0x3f380, RZ ;  /* 0x0003f38014147810 */ /* 0x000fc60007ffe0ff */
[----:B------:R1:W5:Y:S01]  /*0460*/  @P3 LDG.E.EL R23, desc[UR6][R12.64] ;  /* 0x000000060c173981 */ /* 0x000362000c2e1900 */
[----:B------:R-:W-:Y:S01]  /*0470*/  IADD3 R7, R11, R0, RZ ;  /* 0x000000000b077210 */ /* 0x000fe20007ffe0ff */
[----:B------:R-:W-:Y:S01]  /*0480*/  IMAD.IADD R25, R11, 0x1, R26 ;  /* 0x000000010b197824 */ /* 0x000fe200078e021a */
[----:B0-----:R-:W-:Y:S01]  /*0490*/  IADD3 R9, R20, R0, RZ ;  /* 0x0000000014097210 */ /* 0x001fe20007ffe0ff */
[----:B------:R-:W-:Y:S01]  /*04a0*/  HFMA2.MMA R0, -RZ, RZ, 0, 0 ;  /* 0x00000000ff007435 */ /* 0x000fe200000001ff */
[----:B-1----:R-:W-:-:S03]  /*04b0*/  IADD3 R13, R20, R26, RZ ;  /* 0x0000001a140d7210 */ /* 0x002fc60007ffe0ff */
[--C-:B------:R-:W-:Y:S01]  /*04c0*/  IMAD.WIDE R8, R9, 0x4, R14.reuse ;  /* 0x0000000409087825 */ /* 0x100fe200078e020e */
[----:B------:R-:W-:Y:S01]  /*04d0*/  MOV R26, RZ ;  /* 0x000000ff001a7202 */ /* 0x000fe20000000f00 */
[----:B------:R-:W-:Y:S02]  /*04e0*/  HFMA2.MMA R10, -RZ, RZ, 0, 0 ;  /* 0x00000000ff0a7435 */ /* 0x000fe400000001ff */
[--C-:B------:R-:W-:Y:S01]  /*04f0*/  IMAD.WIDE R12, R13, 0x4, R14.reuse ;  /* 0x000000040d0c7825 */ /* 0x100fe200078e020e */
[----:B------:R-:W-:Y:S02]  /*0500*/  MOV R34, RZ ;  /* 0x000000ff00227202 */ /* 0x000fe40000000f00 */
[----:B------:R-:W5:Y:S01]  /*0510*/  @P5 LDG.E.EL R26, desc[UR6][R8.64] ;  /* 0x00000006081a5981 */ /* 0x000f62000c2e1900 */
[----:B------:R-:W-:-:S03]  /*0520*/  IMAD.WIDE R24, R25, 0x4, R14 ;  /* 0x0000000419187825 */ /* 0x000fc600078e020e */
[----:B------:R-:W5:Y:S01]  /*0530*/  @P3 LDG.E.EL R0, desc[UR6][R12.64] ;  /* 0x000000060c003981 */ /* 0x000f62000c2e1900 */
[----:B------:R-:W-:-:S03]  /*0540*/  IMAD.WIDE R6, R7, 0x4, R14 ;  /* 0x0000000407067825 */ /* 0x000fc600078e020e */
[----:B------:R-:W5:Y:S04]  /*0550*/  @P3 LDG.E.EL R10, desc[UR6][R24.64] ;  /* 0x00000006180a3981 */ /* 0x000f68000c2e1900 */
[----:B------:R0:W5:Y:S01]  /*0560*/  @P5 LDG.E.EL R34, desc[UR6][R6.64] ;  /* 0x0000000606225981 */ /* 0x000162000c2e1900 */
[----:B------:R-:W-:-:S04]  /*0570*/  IADD3 R3, R18, 0x1, RZ ;  /* 0x0000000112037810 */ /* 0x000fc80007ffe0ff */
[----:B------:R-:W-:Y:S02]  /*0580*/  ISETP.GE.U32.AND P0, PT, R3, 0x11, PT ;  /* 0x000000110300780c */ /* 0x000fe40003f06070 */
[----:B------:R-:W-:Y:S02]  /*0590*/  IADD3 R3, R22, -0x11, RZ ;  /* 0xffffffef16037810 */ /* 0x000fe40007ffe0ff */
[----:B------:R-:W-:Y:S02]  /*05a0*/  IADD3 R44, R22, -0x10, RZ ;  /* 0xfffffff0162c7810 */ /* 0x000fe40007ffe0ff */
[----:B------:R-:W-:-:S03]  /*05b0*/  ISETP.LT.U32.AND P4, PT, R3, 0x110, !P0 ;  /* 0x000001100300780c */ /* 0x000fc60004781070 */
[----:B------:R-:W-:Y:S01]  /*05c0*/  IMAD R31, R41, 0x121, R44 ;  /* 0x00000121291f7824 */ /* 0x000fe200078e022c */
[----:B0-----:R-:W-:-:S03]  /*05d0*/  CS2R R6, SRZ ;  /* 0x0000000000067805 */ /* 0x001fc6000001ff00 */
[----:B------:R-:W-:-:S06]  /*05e0*/  IMAD.WIDE R30, R31, 0x4, R14 ;  /* 0x000000041f1e7825 */ /* 0x000fcc00078e020e */
[----:B------:R-:W5:Y:S01]  /*05f0*/  @P4 LDG.E.EL R7, desc[UR6][R30.64] ;  /* 0x000000061e074981 */ /* 0x000f62000c2e1900 */
[--C-:B------:R-:W-:Y:S01]  /*0600*/  IMAD R25, R27, 0x121, R44.reuse ;  /* 0x000001211b197824 */ /* 0x100fe200078e022c */
[----:B------:R-:W-:Y:S01]  /*0610*/  CS2R R8, SRZ ;  /* 0x0000000000087805 */ /* 0x000fe2000001ff00 */
[----:B------:R-:W-:Y:S02]  /*0620*/  IMAD R13, R35, 0x121, R44 ;  /* 0x00000121230d7824 */ /* 0x000fe400078e022c */
[----:B------:R-:W-:-:S04]  /*0630*/  IMAD.WIDE R24, R25, 0x4, R14 ;  /* 0x0000000419187825 */ /* 0x000fc800078e020e */
[----:B------:R-:W-:Y:S01]  /*0640*/  IMAD.WIDE R12, R13, 0x4, R14 ;  /* 0x000000040d0c7825 */ /* 0x000fe200078e020e */
[----:B------:R-:W5:Y:S03]  /*0650*/  @P4 LDG.E.EL R9, desc[UR6][R24.64] ;  /* 0x0000000618094981 */ /* 0x000f66000c2e1900 */
[----:B------:R-:W-:Y:S01]  /*0660*/  IMAD R3, R29, 0x121, R44 ;  /* 0x000001211d037824 */ /* 0x000fe200078e022c */
[----:B------:R0:W5:Y:S03]  /*0670*/  @P4 LDG.E.EL R37, desc[UR6][R12.64] ;  /* 0x000000060c254981 */ /* 0x000166000c2e1900 */
[----:B0-----:R-:W-:Y:S01]  /*0680*/  IMAD.WIDE R12, R3, 0x4, R14 ;  /* 0x00000004030c7825 */ /* 0x001fe200078e020e */
[----:B------:R-:W-:-:S04]  /*0690*/  IADD3 R3, R17, R44, RZ ;  /* 0x0000002c11037210 */ /* 0x000fc80007ffe0ff */
[----:B------:R0:W5:Y:S01]  /*06a0*/  @P4 LDG.E.EL R6, desc[UR6][R12.64] ;  /* 0x000000060c064981 */ /* 0x000162000c2e1900 */
[----:B------:R-:W-:-:S05]  /*06b0*/  IMAD.WIDE R24, R3, 0x4, R14 ;  /* 0x0000000403187825 */ /* 0x000fca00078e020e */
[----:B------:R1:W5:Y:S01]  /*06c0*/  @P4 LDG.E.EL R8, desc[UR6][R24.64] ;  /* 0x0000000618084981 */ /* 0x000362000c2e1900 */
[----:B------:R-:W-:Y:S01]  /*06d0*/  HFMA2.MMA R3, -RZ, RZ, 0, 0 ;  /* 0x00000000ff037435 */ /* 0x000fe200000001ff */
[----:B0-----:R-:W-:Y:S01]  /*06e0*/  IMAD.IADD R13, R11, 0x1, R44 ;  /* 0x000000010b0d7824 */ /* 0x001fe200078e022c */
[----:B------:R-:W-:-:S03]  /*06f0*/  IADD3 R31, R21, R44, RZ ;  /* 0x0000002c151f7210 */ /* 0x000fc60007ffe0ff */
[----:B------:R-:W-:-:S04]  /*0700*/  IMAD.WIDE R12, R13, 0x4, R14 ;  /* 0x000000040d0c7825 */ /* 0x000fc800078e020e */
[----:B------:R-:W-:Y:S01]  /*0710*/  IMAD.WIDE R30, R31, 0x4, R14 ;  /* 0x000000041f1e7825 */ /* 0x000fe200078e020e */
[----:B------:R4:W5:Y:S01]  /*0720*/  @P4 LDG.E.EL R3, desc[UR6][R12.64] ;  /* 0x000000060c034981 */ /* 0x000962000c2e1900 */
[----:B------:R-:W-:-:S03]  /*0730*/  IADD3 R44, R20, R44, RZ ;  /* 0x0000002c142c7210 */ /* 0x000fc60007ffe0ff */
[----:B------:R0:W5:Y:S02]  /*0740*/  @P4 LDG.E.EL R32, desc[UR6][R30.64] ;  /* 0x000000061e204981 */ /* 0x000164000c2e1900 */
[----:B-1----:R-:W-:Y:S01]  /*0750*/  IMAD.WIDE R24, R44, 0x4, R14 ;  /* 0x000000042c187825 */ /* 0x002fe200078e020e */
[----:B--2---:R-:W-:Y:S02]  /*0760*/  SEL R2, R2, RZ, P3 ;  /* 0x000000ff02027207 */ /* 0x004fe40001800000 */
[----:B----4-:R-:W-:-:S05]  /*0770*/  SEL R13, R33, RZ, P5 ;  /* 0x000000ff210d7207 */ /* 0x010fca0002800000 */
[----:B0-----:R-:W-:Y:S01]  /*0780*/  FADD R30, R2, R13 ;  /* 0x0000000d021e7221 */ /* 0x001fe20000000000 */
[----:B------:R-:W-:Y:S02]  /*0790*/  IADD3 R2, R22, 0x10, RZ ;  /* 0x0000001016027810 */ /* 0x000fe40007ffe0ff */
[----:B------:R-:W-:Y:S02]  /*07a0*/  SEL R31, R16, RZ, P3 ;  /* 0x000000ff101f7207 */ /* 0x000fe40001800000 */
[----:B------:R-:W-:Y:S02]  /*07b0*/  SEL R4, R4, RZ, P5 ;  /* 0x000000ff04047207 */ /* 0x000fe40002800000 */
[----:B------:R-:W-:Y:S02]  /*07c0*/  IADD3 R16, R22, -0x1, RZ ;  /* 0xffffffff16107810 */ /* 0x000fe40007ffe0ff */
[----:B------:R-:W-:Y:S02]  /*07d0*/  MOV R33, RZ ;  /* 0x000000ff00217202 */ /* 0x000fe40000000f00 */
[----:B------:R-:W-:Y:S01]  /*07e0*/  ISETP.LT.U32.AND P6, PT, R2, 0x131, P1 ;  /* 0x000001310200780c */ /* 0x000fe20000fc1070 */
[----:B------:R-:W-:Y:S01]  /*07f0*/  FADD R31, R31, R4 ;  /* 0x000000041f1f7221 */ /* 0x000fe20000000000 */
[----:B------:R-:W-:Y:S01]  /*0800*/  HFMA2.MMA R4, -RZ, RZ, 0, 0 ;  /* 0x00000000ff047435 */ /* 0x000fe200000001ff */
[----:B------:R-:W-:Y:S01]  /*0810*/  IMAD R13, R41, 0x121, R16 ;  /* 0x00000121290d7824 */ /* 0x000fe200078e0210 */
[----:B------:R-:W-:Y:S01]  /*0820*/  SEL R5, R5, RZ, P3 ;  /* 0x000000ff05057207 */ /* 0x000fe20001800000 */
[----:B------:R0:W2:Y:S01]  /*0830*/  @P4 LDG.E.EL R33, desc[UR6][R24.64] ;  /* 0x0000000618214981 */ /* 0x0000a2000c2e1900 */
[----:B------:R-:W-:Y:S01]  /*0840*/  SEL R36, R36, RZ, P5 ;  /* 0x000000ff24247207 */ /* 0x000fe20002800000 */
[----:B------:R-:W-:-:S04]  /*0850*/  IMAD.WIDE R12, R13, 0x4, R14 ;  /* 0x000000040d0c7825 */ /* 0x000fc800078e020e */
[----:B------:R-:W-:Y:S01]  /*0860*/  FADD R36, R5, R36 ;  /* 0x0000002405247221 */ /* 0x000fe20000000000 */
[----:B------:R-:W-:Y:S01]  /*0870*/  MOV R5, RZ ;  /* 0x000000ff00057202 */ /* 0x000fe20000000f00 */
[----:B------:R1:W4:Y:S01]  /*0880*/  @P6 LDG.E.EL R4, desc[UR6][R12.64] ;  /* 0x000000060c046981 */ /* 0x000322000c2e1900 */
[----:B0-----:R-:W-:Y:S01]  /*0890*/  IMAD R25, R27, 0x121, R16 ;  /* 0x000001211b197824 */ /* 0x001fe200078e0210 */
[----:B---3--:R-:W-:Y:S01]  /*08a0*/  SEL R44, R43, RZ, P5 ;  /* 0x000000ff2b2c7207 */ /* 0x008fe20002800000 */
[----:B------:R-:W-:Y:S02]  /*08b0*/  HFMA2.MMA R43, -RZ, RZ, 0, 0 ;  /* 0x00000000ff2b7435 */ /* 0x000fe400000001ff */
[----:B------:R-:W-:-:S04]  /*08c0*/  IMAD.WIDE R24, R25, 0x4, R14 ;  /* 0x0000000419187825 */ /* 0x000fc800078e020e */
[----:B-1----:R-:W-:Y:S01]  /*08d0*/  IMAD R13, R35, 0x121, R16 ;  /* 0x00000121230d7824 */ /* 0x002fe200078e0210 */
[----:B------:R-:W-:Y:S01]  /*08e0*/  SEL R28, R28, RZ, P5 ;  /* 0x000000ff1c1c7207 */ /* 0x000fe20002800000 */
[----:B------:R0:W3:Y:S01]  /*08f0*/  @P6 LDG.E.EL R5, desc[UR6][R24.64] ;  /* 0x0000000618056981 */ /* 0x0000e2000c2e1900 */
[----:B------:R-:W-:Y:S01]  /*0900*/  SEL R42, R42, RZ, P3 ;  /* 0x000000ff2a2a7207 */ /* 0x000fe20001800000 */
[----:B------:R-:W-:-:S04]  /*0910*/  IMAD.WIDE R12, R13, 0x4, R14 ;  /* 0x000000040d0c7825 */ /* 0x000fc800078e020e */
[----:B------:R-:W-:Y:S01]  /*0920*/  FADD R28, R42, R28 ;  /* 0x0000001c2a1c7221 */ /* 0x000fe20000000000 */
[----:B0-----:R-:W-:Y:S01]  /*0930*/  IMAD R25, R29, 0x121, R16 ;  /* 0x000001211d197824 */ /* 0x001fe200078e0210 */
[----:B------:R-:W-:Y:S01]  /*0940*/  MOV R42, RZ ;  /* 0x000000ff002a7202 */ /* 0x000fe20000000f00 */
[----:B------:R0:W3:Y:S02]  /*0950*/  @P6 LDG.E.EL R43, desc[UR6][R12.64] ;  /* 0x000000060c2b6981 */ /* 0x0000e4000c2e1900 */
[----:B------:R-:W-:Y:S01]  /*0960*/  IMAD.WIDE R24, R25, 0x4, R14 ;  /* 0x0000000419187825 */ /* 0x000fe200078e020e */
[----:B-----5:R-:W-:-:S04]  /*0970*/  SEL R38, R38, RZ, P5 ;  /* 0x000000ff26267207 */ /* 0x020fc80002800000 */
[----:B------:R-:W5:Y:S01]  /*0980*/  @P6 LDG.E.EL R42, desc[UR6][R24.64] ;  /* 0x00000006182a6981 */ /* 0x000f62000c2e1900 */
[----:B------:R-:W-:Y:S02]  /*0990*/  SEL R23, R23, RZ, P3 ;  /* 0x000000ff17177207 */ /* 0x000fe40001800000 */
[----:B0-----:R-:W-:-:S03]  /*09a0*/  IADD3 R13, R17, R16, RZ ;  /* 0x00000010110d7210 */ /* 0x001fc60007ffe0ff */
[----:B------:R-:W-:Y:S01]  /*09b0*/  FADD R38, R23, R38 ;  /* 0x0000002617267221 */ /* 0x000fe20000000000 */
[----:B------:R-:W-:Y:S01]  /*09c0*/  HFMA2.MMA R23, -RZ, RZ, 0, 0 ;  /* 0x00000000ff177435 */ /* 0x000fe200000001ff */
[----:B------:R-:W-:Y:S01]  /*09d0*/  IMAD.WIDE R12, R13, 0x4, R14 ;  /* 0x000000040d0c7825 */ /* 0x000fe200078e020e */
[----:B------:R-:W-:-:S08]  /*09e0*/  SEL R26, R26, RZ, P5 ;  /* 0x000000ff1a1a7207 */ /* 0x000fd00002800000 */
[----:B------:R0:W5:Y:S01]  /*09f0*/  @P6 LDG.E.EL R23, desc[UR6][R12.64] ;  /* 0x000000060c176981 */ /* 0x000162000c2e1900 */
[----:B------:R-:W-:-:S05]  /*0a00*/  SEL R0, R0, RZ, P3 ;  /* 0x000000ff00007207 */ /* 0x000fca0001800000 */
[----:B------:R-:W-:Y:S01]  /*0a10*/  FADD R26, R0, R26 ;  /* 0x0000001a001a7221 */ /* 0x000fe20000000000 */
[----:B------:R-:W-:Y:S01]  /*0a20*/  HFMA2.MMA R0, -RZ, RZ, 0, 0 ;  /* 0x00000000ff007435 */ /* 0x000fe200000001ff */
[----:B------:R-:W-:Y:S01]  /*0a30*/  SEL R10, R10, RZ, P3 ;  /* 0x000000ff0a0a7207 */ /* 0x000fe20001800000 */
[----:B0-----:R-:W-:Y:S01]  /*0a40*/  IMAD.IADD R13, R11, 0x1, R16 ;  /* 0x000000010b0d7824 */ /* 0x001fe200078e0210 */
[----:B------:R-:W-:Y:S02]  /*0a50*/  SEL R34, R34, RZ, P5 ;  /* 0x000000ff22227207 */ /* 0x000fe40002800000 */
[----:B------:R-:W-:Y:S01]  /*0a60*/  IADD3 R25, R21, R16, RZ ;  /* 0x0000001015197210 */ /* 0x000fe20007ffe0ff */
[----:B------:R-:W-:-:S04]  /*0a70*/  IMAD.WIDE R12, R13, 0x4, R14 ;  /* 0x000000040d0c7825 */ /* 0x000fc800078e020e */
[----:B------:R-:W-:Y:S01]  /*0a80*/  FADD R34, R10, R34 ;  /* 0x000000220a227221 */ /* 0x000fe20000000000 */
[----:B------:R-:W-:Y:S01]  /*0a90*/  MOV R10, RZ ;  /* 0x000000ff000a7202 */ /* 0x000fe20000000f00 */
[----:B------:R-:W-:Y:S01]  /*0aa0*/  IMAD.WIDE R24, R25, 0x4, R14 ;  /* 0x0000000419187825 */ /* 0x000fe200078e020e */
[----:B------:R0:W5:Y:S01]  /*0ab0*/  @P6 LDG.E.EL R0, desc[UR6][R12.64] ;  /* 0x000000060c006981 */ /* 0x000162000c2e1900 */
[----:B------:R-:W-:-:S03]  /*0ac0*/  SEL R39, R39, RZ, P3 ;  /* 0x000000ff27277207 */ /* 0x000fc60001800000 */
[----:B------:R1:W5:Y:S02]  /*0ad0*/  @P6 LDG.E.EL R10, desc[UR6][R24.64] ;  /* 0x00000006180a6981 */ /* 0x000364000c2e1900 */
[----:B------:R-:W-:Y:S01]  /*0ae0*/  FADD R39, R39, R44 ;  /* 0x0000002c27277221 */ /* 0x000fe20000000000 */
[----:B------:R-:W-:Y:S02]  /*0af0*/  IADD3 R44, R20, R16, RZ ;  /* 0x00000010142c7210 */ /* 0x000fe40007ffe0ff */
[----:B------:R-:W-:-:S03]  /*0b00*/  MOV R16, RZ ;  /* 0x000000ff00107202 */ /* 0x000fc60000000f00 */
[----:B0-----:R-:W-:-:S05]  /*0b10*/  IMAD.WIDE R12, R44, 0x4, R14 ;  /* 0x000000042c0c7825 */ /* 0x001fca00078e020e */
[----:B------:R0:W5:Y:S01]  /*0b20*/  @P6 LDG.E.EL R16, desc[UR6][R12.64] ;  /* 0x000000060c106981 */ /* 0x000162000c2e1900 */
[----:B------:R-:W-:Y:S02]  /*0b30*/  SEL R7, R7, RZ, P4 ;  /* 0x000000ff07077207 */ /* 0x000fe40002000000 */
[----:B------:R-:W-:Y:S01]  /*0b40*/  ISETP.LT.U32.AND P5, PT, R2, 0x131, P2 ;  /* 0x000001310200780c */ /* 0x000fe200017a1070 */
[----:B-1----:R-:W-:Y:S02]  /*0b50*/  IMAD R25, R41, 0x121, R22 ;  /* 0x0000012129197824 */ /* 0x002fe400078e0216 */
[----:B------:R-:W-:Y:S01]  /*0b60*/  FADD R30, R30, R7 ;  /* 0x000000071e1e7221 */ /* 0x000fe20000000000 */
[----:B------:R-:W-:Y:S01]  /*0b70*/  HFMA2.MMA R7, -RZ, RZ, 0, 0 ;  /* 0x00000000ff077435 */ /* 0x000fe200000001ff */
[----:B------:R-:W-:Y:S01]  /*0b80*/  IMAD.WIDE R24, R25, 0x4, R14 ;  /* 0x0000000419187825 */ /* 0x000fe200078e020e */
[----:B------:R-:W-:Y:S02]  /*0b90*/  SEL R44, R9, RZ, P4 ;  /* 0x000000ff092c7207 */ /* 0x000fe40002000000 */
[----:B------:R-:W-:-:S03]  /*0ba0*/  SEL R37, R37, RZ, P4 ;  /* 0x000000ff25257207 */ /* 0x000fc60002000000 */
[----:B------:R-:W-:-:S03]  /*0bb0*/  FADD R31, R31, R44 ;  /* 0x0000002c1f1f7221 */ /* 0x000fc60000000000 */
[----:B------:R1:W5:Y:S01]  /*0bc0*/  @P5 LDG.E.EL R7, desc[UR6][R24.64] ;  /* 0x0000000618075981 */ /* 0x000362000c2e1900 */
[----:B------:R-:W-:Y:S02]  /*0bd0*/  IMAD R44, R27, 0x121, R22 ;  /* 0x000001211b2c7824 */ /* 0x000fe400078e0216 */
[----:B------:R-:W-:Y:S01]  /*0be0*/  FADD R36, R36, R37 ;  /* 0x0000002524247221 */ /* 0x000fe20000000000 */
[----:B------:R-:W-:Y:S01]  /*0bf0*/  HFMA2.MMA R37, -RZ, RZ, 0, 0 ;  /* 0x00000000ff257435 */ /* 0x000fe200000001ff */
[----:B------:R-:W-:Y:S01]  /*0c00*/  MOV R9, RZ ;  /* 0x000000ff00097202 */ /* 0x000fe20000000f00 */
[----:B0-----:R-:W-:-:S04]  /*0c10*/  IMAD.WIDE R12, R44, 0x4, R14 ;  /* 0x000000042c0c7825 */ /* 0x001fc800078e020e */
[----:B------:R-:W-:Y:S01]  /*0c20*/  IMAD R44, R35, 0x121, R22 ;  /* 0x00000121232c7824 */ /* 0x000fe200078e0216 */
[----:B------:R-:W-:Y:S01]  /*0c30*/  SEL R6, R6, RZ, P4 ;  /* 0x000000ff06067207 */ /* 0x000fe20002000000 */
[----:B------:R0:W5:Y:S02]  /*0c40*/  @P5 LDG.E.EL R9, desc[UR6][R12.64] ;  /* 0x000000060c095981 */ /* 0x000164000c2e1900 */
[----:B-1----:R-:W-:Y:S01]  /*0c50*/  IMAD.WIDE R24, R44, 0x4, R14 ;  /* 0x000000042c187825 */ /* 0x002fe200078e020e */
[----:B------:R-:W-:-:S03]  /*0c60*/  SEL R8, R8, RZ, P4 ;  /* 0x000000ff08087207 */ /* 0x000fc60002000000 */
[----:B------:R-:W-:Y:S01]  /*0c70*/  IMAD R44, R29, 0x121, R22 ;  /* 0x000001211d2c7824 */ /* 0x000fe200078e0216 */
[----:B------:R1:W5:Y:S01]  /*0c80*/  @P5 LDG.E.EL R37, desc[UR6][R24.64] ;  /* 0x0000000618255981 */ /* 0x000362000c2e1900 */
[----:B------:R-:W-:Y:S01]  /*0c90*/  FADD R39, R39, R6 ;  /* 0x0000000627277221 */ /* 0x000fe20000000000 */
[----:B------:R-:W-:Y:S01]  /*0ca0*/  MOV R6, RZ ;  /* 0x000000ff00067202 */ /* 0x000fe20000000f00 */
[----:B0-----:R-:W-:-:S04]  /*0cb0*/  IMAD.WIDE R12, R44, 0x4, R14 ;  /* 0x000000042c0c7825 */ /* 0x001fc800078e020e */
[----:B------:R-:W-:Y:S01]  /*0cc0*/  FADD R28, R28, R8 ;  /* 0x000000081c1c7221 */ /* 0x000fe20000000000 */
[----:B------:R-:W-:Y:S01]  /*0cd0*/  IADD3 R44, R17, R22, RZ ;  /* 0x00000016112c7210 */ /* 0x000fe20007ffe0ff */
[----:B------:R-:W-:Y:S01]  /*0ce0*/  HFMA2.MMA R8, -RZ, RZ, 0, 0 ;  /* 0x00000000ff087435 */ /* 0x000fe200000001ff */
[----:B------:R0:W5:Y:S03]  /*0cf0*/  @P5 LDG.E.EL R6, desc[UR6][R12.64] ;  /* 0x000000060c065981 */ /* 0x000166000c2e1900 */
[----:B-1----:R-:W-:-:S06]  /*0d00*/  IMAD.WIDE R24, R44, 0x4, R14 ;  /* 0x000000042c187825 */ /* 0x002fcc00078e020e */
[----:B------:R1:W5:Y:S01]  /*0d10*/  @P5 LDG.E.EL R8, desc[UR6][R24.64] ;  /* 0x0000000618085981 */ /* 0x000362000c2e1900 */
[----:B------:R-:W-:Y:S02]  /*0d20*/  SEL R3, R3, RZ, P4 ;  /* 0x000000ff03037207 */ /* 0x000fe40002000000 */
[----:B0-----:R-:W-:-:S03]  /*0d30*/  IADD3 R13, R11, R22, RZ ;  /* 0x000000160b0d7210 */ /* 0x001fc60007ffe0ff */
[----:B------:R-:W-:Y:S01]  /*0d40*/  FADD R34, R34, R3 ;  /* 0x0000000322227221 */ /* 0x000fe20000000000 */
[----:B------:R-:W-:Y:S01]  /*0d50*/  HFMA2.MMA R3, -RZ, RZ, 0, 0 ;  /* 0x00000000ff037435 */ /* 0x000fe200000001ff */
[----:B------:R-:W-:Y:S01]  /*0d60*/  ISETP.GE.AND P3, PT, R22, 0x121, PT ;  /* 0x000001211600780c */ /* 0x000fe20003f66270 */
[----:B------:R-:W-:Y:S01]  /*0d70*/  IMAD.WIDE R12, R13, 0x4, R14 ;  /* 0x000000040d0c7825 */ /* 0x000fe200078e020e */
[----:B------:R-:W-:-:S05]  /*0d80*/  SEL R32, R32, RZ, P4 ;  /* 0x000000ff20207207 */ /* 0x000fca0002000000 */
[----:B------:R-:W-:Y:S02]  /*0d90*/  FADD R38, R38, R32 ;  /* 0x0000002026267221 */ /* 0x000fe40000000000 */
[----:B------:R-:W5:Y:S01]  /*0da0*/  @P5 LDG.E.EL R3, desc[UR6][R12.64] ;  /* 0x000000060c035981 */ /* 0x000f62000c2e1900 */
[----:B------:R-:W-:Y:S02]  /*0db0*/  MOV R32, RZ ;  /* 0x000000ff00207202 */ /* 0x000fe40000000f00 */
[----:B-1----:R-:W-:-:S04]  /*0dc0*/  IADD3 R25, R20, R22, RZ ;  /* 0x0000001614197210 */ /* 0x002fc80007ffe0ff */
[----:B------:R0:W5:Y:S01]  /*0dd0*/  @!P3 LDG.E.EL R32, desc[UR6][R12.64] ;  /* 0x000000060c20b981 */ /* 0x000162000c2e1900 */
[----:B------:R-:W-:Y:S01]  /*0de0*/  IMAD.WIDE R24, R25, 0x4, R14 ;  /* 0x0000000419187825 */ /* 0x000fe200078e020e */
[----:B------:R-:W-:Y:S02]  /*0df0*/  IADD3 R44, R22, 0x1, RZ ;  /* 0x00000001162c7810 */ /* 0x000fe40007ffe0ff */
[----:B0-----:R-:W-:Y:S02]  /*0e00*/  IADD3 R13, R21, R22, RZ ;  /* 0x00000016150d7210 */ /* 0x001fe40007ffe0ff */
[----:B--2---:R-:W-:-:S05]  /*0e10*/  SEL R33, R33, RZ, P4 ;  /* 0x000000ff21217207 */ /* 0x004fca0002000000 */
[----:B------:R-:W-:Y:S01]  /*0e20*/  FADD R26, R26, R33 ;  /* 0x000000211a1a7221 */ /* 0x000fe20000000000 */
[----:B----4-:R-:W-:Y:S02]  /*0e30*/  SEL R33, R4, RZ, P6 ;  /* 0x000000ff04217207 */ /* 0x010fe40003000000 */
[----:B------:R-:W-:-:S03]  /*0e40*/  MOV R4, RZ ;  /* 0x000000ff00047202 */ /* 0x000fc60000000f00 */
[----:B------:R-:W-:Y:S01]  /*0e50*/  FADD R30, R30, R33 ;  /* 0x000000211e1e7221 */ /* 0x000fe20000000000 */
[----:B------:R-:W-:Y:S01]  /*0e60*/  IMAD.MOV.U32 R33, RZ, RZ, RZ ;  /* 0x000000ffff217224 */ /* 0x000fe200078e00ff */
[----:B------:R-:W-:Y:S01]  /*0e70*/  ISETP.LT.U32.AND P4, PT, R2, 0x131, !P0 ;  /* 0x000001310200780c */ /* 0x000fe20004781070 */
[----:B------:R-:W2:Y:S01]  /*0e80*/  @P5 LDG.E.EL R4, desc[UR6][R24.64] ;  /* 0x0000000618045981 */ /* 0x000ea2000c2e1900 */
[----:B---3--:R-:W-:Y:S01]  /*0e90*/  SEL R12, R5, RZ, P6 ;  /* 0x000000ff050c7207 */ /* 0x008fe20003000000 */
[----:B------:R-:W-:Y:S02]  /*0ea0*/  HFMA2.MMA R5, -RZ, RZ, 0, 0 ;  /* 0x00000000ff057435 */ /* 0x000fe400000001ff */
[----:B------:R0:W3:Y:S02]  /*0eb0*/  @!P3 LDG.E.EL R33, desc[UR6][R24.64] ;  /* 0x000000061821b981 */ /* 0x0000e4000c2e1900 */
[----:B------:R-:W-:Y:S01]  /*0ec0*/  FADD R31, R31, R12 ;  /* 0x0000000c1f1f7221 */ /* 0x000fe20000000000 */
[----:B------:R-:W-:-:S05]  /*0ed0*/  IMAD.WIDE R12, R13, 0x4, R14 ;  /* 0x000000040d0c7825 */ /* 0x000fca00078e020e */
[----:B------:R1:W4:Y:S01]  /*0ee0*/  @P5 LDG.E.EL R5, desc[UR6][R12.64] ;  /* 0x000000060c055981 */ /* 0x000322000c2e1900 */
[----:B------:R-:W-:-:S05]  /*0ef0*/  SEL R43, R43, RZ, P6 ;  /* 0x000000ff2b2b7207 */ /* 0x000fca0003000000 */
[----:B------:R-:W-:Y:S01]  /*0f00*/  FADD R36, R36, R43 ;  /* 0x0000002b24247221 */ /* 0x000fe20000000000 */
[----:B-----5:R-:W-:Y:S01]  /*0f10*/  SEL R42, R42, RZ, P6 ;  /* 0x000000ff2a2a7207 */ /* 0x020fe20003000000 */
[----:B------:R-:W-:-:S04]  /*0f20*/  IMAD R43, R41, 0x121, R44 ;  /* 0x00000121292b7824 */ /* 0x000fc800078e022c */
[----:B0-----:R-:W-:Y:S01]  /*0f30*/  FADD R25, R39, R42 ;  /* 0x0000002a27197221 */ /* 0x001fe20000000000 */
[----:B------:R-:W-:Y:S01]  /*0f40*/  MOV R39, RZ ;  /* 0x000000ff00277202 */ /* 0x000fe20000000f00 */
[----:B------:R-:W-:-:S05]  /*0f50*/  IMAD.WIDE R42, R43, 0x4, R14 ;  /* 0x000000042b2a7825 */ /* 0x000fca00078e020e */
[----:B------:R0:W5:Y:S01]  /*0f60*/  @P4 LDG.E.EL R39, desc[UR6][R42.64] ;  /* 0x000000062a274981 */ /* 0x000162000c2e1900 */
[----:B------:R-:W-:Y:S01]  /*0f70*/  SEL R23, R23, RZ, P6 ;  /* 0x000000ff17177207 */ /* 0x000fe20003000000 */
[----:B-1----:R-:W-:-:S04]  /*0f80*/  IMAD R13, R27, 0x121, R44 ;  /* 0x000001211b0d7824 */ /* 0x002fc800078e022c */
[----:B------:R-:W-:Y:S01]  /*0f90*/  FADD R28, R28, R23 ;  /* 0x000000171c1c7221 */ /* 0x000fe20000000000 */
[----:B------:R-:W-:Y:S01]  /*0fa0*/  HFMA2.MMA R23, -RZ, RZ, 0, 0 ;  /* 0x00000000ff177435 */ /* 0x000fe200000001ff */
[----:B------:R-:W-:-:S04]  /*0fb0*/  IMAD.WIDE R12, R13, 0x4, R14 ;  /* 0x000000040d0c7825 */ /* 0x000fc800078e020e */
[----:B------:R-:W-:-:S05]  /*0fc0*/  IMAD R24, R35, 0x121, R44 ;  /* 0x0000012123187824 */ /* 0x000fca00078e022c */
[----:B------:R1:W3:Y:S01]  /*0fd0*/  @P4 LDG.E.EL R23, desc[UR6][R12.64] ;  /* 0x000000060c174981 */ /* 0x0002e2000c2e1900 */
[----:B------:R-:W-:Y:S01]  /*0fe0*/  SEL R0, R0, RZ, P6 ;  /* 0x000000ff00007207 */ /* 0x000fe20003000000 */
[----:B0-----:R-:W-:Y:S01]  /*0ff0*/  IMAD.WIDE R42, R24, 0x4, R14 ;  /* 0x00000004182a7825 */ /* 0x001fe200078e020e */
[----:B------:R-:W-:-:S03]  /*1000*/  SEL R10, R10, RZ, P6 ;  /* 0x000000ff0a0a7207 */ /* 0x000fc60003000000 */
[----:B------:R-:W-:Y:S01]  /*1010*/  FADD R34, R34, R0 ;  /* 0x0000000022227221 */ /* 0x000fe20000000000 */
[----:B------:R-:W-:Y:S01]  /*1020*/  HFMA2.MMA R0, -RZ, RZ, 0, 0 ;  /* 0x00000000ff007435 */ /* 0x000fe200000001ff */
[----:B------:R-:W-:Y:S02]  /*1030*/  IMAD R24, R29, 0x121, R44 ;  /* 0x000001211d187824 */ /* 0x000fe400078e022c */
[----:B------:R-:W-:Y:S01]  /*1040*/  FADD R38, R38, R10 ;  /* 0x0000000a26267221 */ /* 0x000fe20000000000 */
[----:B------:R-:W-:Y:S01]  /*1050*/  MOV R10, RZ ;  /* 0x000000ff000a7202 */ /* 0x000fe20000000f00 */
[----:B-1----:R-:W-:-:S05]  /*1060*/  IMAD.WIDE R12, R24, 0x4, R14 ;  /* 0x00000004180c7825 */ /* 0x002fca00078e020e */
[----:B------:R0:W3:Y:S04]  /*1070*/  @P4 LDG.E.EL R10, desc[UR6][R42.64] ;  /* 0x000000062a0a4981 */ /* 0x0000e8000c2e1900 */
[----:B------:R1:W3:Y:S01]  /*1080*/  @P4 LDG.E.EL R0, desc[UR6][R12.64] ;  /* 0x000000060c004981 */ /* 0x0002e2000c2e1900 */
[----:B------:R-:W-:Y:S02]  /*1090*/  SEL R16, R16, RZ, P6 ;  /* 0x000000ff10107207 */ /* 0x000fe40003000000 */
[----:B------:R-:W-:-:S03]  /*10a0*/  IADD3 R24, R17, R44, RZ ;  /* 0x0000002c11187210 */ /* 0x000fc60007ffe0ff */
[----:B------:R-:W-:Y:S01]  /*10b0*/  FADD R26, R26, R16 ;  /* 0x000000101a1a7221 */ /* 0x000fe20000000000 */
[----:B------:R-:W-:Y:S01]  /*10c0*/  MOV R16, RZ ;  /* 0x000000ff00107202 */ /* 0x000fe20000000f00 */
[----:B0-----:R-:W-:-:S05]  /*10d0*/  IMAD.WIDE R42, R24, 0x4, R14 ;  /* 0x00000004182a7825 */ /* 0x001fca00078e020e */
[----:B------:R0:W3:Y:S01]  /*10e0*/  @P4 LDG.E.EL R16, desc[UR6][R42.64] ;  /* 0x000000062a104981 */ /* 0x0000e2000c2e1900 */
[----:B------:R-:W-:Y:S02]  /*10f0*/  SEL R7, R7, RZ, P5 ;  /* 0x000000ff07077207 */ /* 0x000fe40002800000 */
[----:B------:R-:W-:-:S03]  /*1100*/  IADD3 R24, R21, R44, RZ ;  /* 0x0000002c15187210 */ /* 0x000fc60007ffe0ff */
[----:B------:R-:W-:Y:S01]  /*1110*/  FADD R30, R30, R7 ;  /* 0x000000071e1e7221 */ /* 0x000fe20000000000 */
[----:B------:R-:W-:Y:S01]  /*1120*/  HFMA2.MMA R7, -RZ, RZ, 0, 0 ;  /* 0x00000000ff077435 */ /* 0x000fe200000001ff */
[----:B-1----:R-:W-:Y:S01]  /*1130*/  IMAD.WIDE R12, R24, 0x4, R14 ;  /* 0x00000004180c7825 */ /* 0x002fe200078e020e */
[----:B------:R-:W-:Y:S02]  /*1140*/  SEL R24, R9, RZ, P5 ;  /* 0x000000ff09187207 */ /* 0x000fe40002800000 */
[----:B------:R-:W-:-:S06]  /*1150*/  IADD3 R9, R11, R44, RZ ;  /* 0x0000002c0b097210 */ /* 0x000fcc0007ffe0ff */
[----:B------:R1:W3:Y:S01]  /*1160*/  @P4 LDG.E.EL R7, desc[UR6][R12.64] ;  /* 0x000000060c074981 */ /* 0x0002e2000c2e1900 */
[----:B------:R-:W-:Y:S01]  /*1170*/  SEL R37, R37, RZ, P5 ;  /* 0x000000ff25257207 */ /* 0x000fe20002800000 */
[----:B------:R-:W-:Y:S01]  /*1180*/  FADD R31, R31, R24 ;  /* 0x000000181f1f7221 */ /* 0x000fe20000000000 */
[----:B------:R-:W-:Y:S01]  /*1190*/  IMAD.MOV.U32 R24, RZ, RZ, RZ ;  /* 0x000000ffff187224 */ /* 0x000fe200078e00ff */
[----:B------:R-:W-:Y:S01]  /*11a0*/  IADD3 R44, R20, R44, RZ ;  /* 0x0000002c142c7210 */ /* 0x000fe20007ffe0ff */
[----:B0-----:R-:W-:-:S04]  /*11b0*/  IMAD.WIDE R42, R9, 0x4, R14 ;  /* 0x00000004092a7825 */ /* 0x001fc800078e020e */
[----:B------:R-:W-:Y:S01]  /*11c0*/  FADD R36, R36, R37 ;  /* 0x0000002524247221 */ /* 0x000fe20000000000 */
[----:B------:R-:W-:Y:S02]  /*11d0*/  IADD3 R37, R22, 0x21, RZ ;  /* 0x0000002116257810 */ /* 0x000fe40007ffe0ff */
[----:B------:R-:W-:Y:S01]  /*11e0*/  MOV R9, RZ ;  /* 0x000000ff00097202 */ /* 0x000fe20000000f00 */
[----:B-1----:R-:W-:Y:S01]  /*11f0*/  IMAD.WIDE R12, R44, 0x4, R14 ;  /* 0x000000042c0c7825 */ /* 0x002fe200078e020e */
[----:B------:R-:W-:Y:S01]  /*1200*/  SEL R6, R6, RZ, P5 ;  /* 0x000000ff06067207 */ /* 0x000fe20002800000 */
[----:B------:R0:W3:Y:S01]  /*1210*/  @P4 LDG.E.EL R24, desc[UR6][R42.64] ;  /* 0x000000062a184981 */ /* 0x0000e2000c2e1900 */
[----:B------:R-:W-:-:S03]  /*1220*/  ISETP.LT.U32.AND P1, PT, R37, 0x131, P1 ;  /* 0x000001312500780c */ /* 0x000fc60000f21070 */
[----:B------:R-:W-:Y:S01]  /*1230*/  FADD R25, R25, R6 ;  /* 0x0000000619197221 */ /* 0x000fe20000000000 */
[----:B------:R1:W3:Y:S01]  /*1240*/  @P4 LDG.E.EL R9, desc[UR6][R12.64] ;  /* 0x000000060c094981 */ /* 0x0002e2000c2e1900 */
[----:B------:R-:W-:Y:S01]  /*1250*/  HFMA2.MMA R6, -RZ, RZ, 0, 0 ;  /* 0x00000000ff067435 */ /* 0x000fe200000001ff */
[----:B0-----:R-:W-:Y:S01]  /*1260*/  IMAD R43, R41, 0x121, R2 ;  /* 0x00000121292b7824 */ /* 0x001fe200078e0202 */
[----:B-1----:R-:W-:-:S03]  /*1270*/  SEL R13, R8, RZ, P5 ;  /* 0x000000ff080d7207 */ /* 0x002fc60002800000 */
[----:B------:R-:W-:-:S04]  /*1280*/  IMAD.WIDE R42, R43, 0x4, R14 ;  /* 0x000000042b2a7825 */ /* 0x000fc800078e020e */
[----:B------:R-:W-:Y:S01]  /*1290*/  FADD R28, R28, R13 ;  /* 0x0000000d1c1c7221 */ /* 0x000fe20000000000 */
[----:B------:R-:W-:Y:S01]  /*12a0*/  IMAD R13, R27, 0x121, R2 ;  /* 0x000001211b0d7824 */ /* 0x000fe200078e0202 */
[----:B------:R0:W3:Y:S01]  /*12b0*/  @P1 LDG.E.EL R6, desc[UR6][R42.64] ;  /* 0x000000062a061981 */ /* 0x0000e2000c2e1900 */
[----:B------:R-:W-:Y:S02]  /*12c0*/  MOV R8, RZ ;  /* 0x000000ff00087202 */ /* 0x000fe40000000f00 */
[----:B------:R-:W-:-:S05]  /*12d0*/  IMAD.WIDE R12, R13, 0x4, R14 ;  /* 0x000000040d0c7825 */ /* 0x000fca00078e020e */
[----:B------:R1:W3:Y:S01]  /*12e0*/  @P1 LDG.E.EL R8, desc[UR6][R12.64] ;  /* 0x000000060c081981 */ /* 0x0002e2000c2e1900 */
[----:B------:R-:W-:Y:S01]  /*12f0*/  SEL R3, R3, RZ, P5 ;  /* 0x000000ff03037207 */ /* 0x000fe20002800000 */
[----:B------:R-:W-:-:S04]  /*1300*/  IMAD R44, R35, 0x121, R2 ;  /* 0x00000121232c7824 */ /* 0x000fc800078e0202 */
[----:B------:R-:W-:Y:S01]  /*1310*/  FADD R3, R34, R3 ;  /* 0x0000000322037221 */ /* 0x000fe20000000000 */
[----:B------:R-:W-:Y:S01]  /*1320*/  HFMA2.MMA R34, -RZ, RZ, 0, 0 ;  /* 0x00000000ff227435 */ /* 0x000fe200000001ff */
[----:B0-----:R-:W-:-:S04]  /*1330*/  IMAD.WIDE R42, R44, 0x4, R14 ;  /* 0x000000042c2a7825 */ /* 0x001fc800078e020e */
[----:B------:R-:W-:-:S05]  /*1340*/  IMAD R44, R29, 0x121, R2 ;  /* 0x000001211d2c7824 */ /* 0x000fca00078e0202 */
[----:B------:R0:W3:Y:S01]  /*1350*/  @P1 LDG.E.EL R34, desc[UR6][R42.64] ;  /* 0x000000062a221981 */ /* 0x0000e2000c2e1900 */
[----:B-1----:R-:W-:Y:S01]  /*1360*/  IMAD.WIDE R12, R44, 0x4, R14 ;  /* 0x000000042c0c7825 */ /* 0x002fe200078e020e */
[----:B------:R-:W-:Y:S02]  /*1370*/  IADD3 R44, R17, R2, RZ ;  /* 0x00000002112c7210 */ /* 0x000fe40007ffe0ff */
[----:B0-----:R-:W-:Y:S02]  /*1380*/  MOV R43, RZ ;  /* 0x000000ff002b7202 */ /* 0x001fe40000000f00 */
[----:B------:R-:W-:Y:S02]  /*1390*/  ISETP.LT.U32.AND P2, PT, R37, 0x131, P2 ;  /* 0x000001312500780c */ /* 0x000fe40001741070 */
[----:B--2---:R-:W-:-:S05]  /*13a0*/  SEL R4, R4, RZ, P5 ;  /* 0x000000ff04047207 */ /* 0x004fca0002800000 */
[----:B------:R-:W-:Y:S01]  /*13b0*/  FADD R4, R26, R4 ;  /* 0x000000041a047221 */ /* 0x000fe20000000000 */
[----:B------:R-:W-:-:S06]  /*13c0*/  MOV R26, RZ ;  /* 0x000000ff001a7202 */ /* 0x000fcc0000000f00 */
[----:B------:R0:W2:Y:S01]  /*13d0*/  @P1 LDG.E.EL R26, desc[UR6][R12.64] ;  /* 0x000000060c1a1981 */ /* 0x0000a2000c2e1900 */
[----:B----4-:R-:W-:-:S05]  /*13e0*/  SEL R5, R5, RZ, P5 ;  /* 0x000000ff05057207 */ /* 0x010fca0002800000 */
[----:B------:R-:W-:Y:S01]  /*13f0*/  FADD R38, R38, R5 ;  /* 0x0000000526267221 */ /* 0x000fe20000000000 */
[----:B------:R-:W-:Y:S01]  /*1400*/  HFMA2.MMA R5, -RZ, RZ, 0, 0 ;  /* 0x00000000ff057435 */ /* 0x000fe200000001ff */
[----:B0-----:R-:W-:-:S09]  /*1410*/  IMAD.WIDE R12, R44, 0x4, R14 ;  /* 0x000000042c0c7825 */ /* 0x001fd200078e020e */
[----:B------:R0:W4:Y:S01]  /*1420*/  @P1 LDG.E.EL R5, desc[UR6][R12.64] ;  /* 0x000000060c051981 */ /* 0x000122000c2e1900 */
[----:B-----5:R-:W-:-:S05]  /*1430*/  SEL R39, R39, RZ, P4 ;  /* 0x000000ff27277207 */ /* 0x020fca0002000000 */
[----:B------:R-:W-:Y:S01]  /*1440*/  FADD R30, R30, R39 ;  /* 0x000000271e1e7221 */ /* 0x000fe20000000000 */
[----:B------:R-:W-:-:S05]  /*1450*/  IADD3 R39, R21, R2, RZ ;  /* 0x0000000215277210 */ /* 0x000fca0007ffe0ff */
[----:B0-----:R-:W-:-:S05]  /*1460*/  IMAD.WIDE R12, R39, 0x4, R14 ;  /* 0x00000004270c7825 */ /* 0x001fca00078e020e */
[----:B------:R0:W5:Y:S01]  /*1470*/  @P1 LDG.E.EL R43, desc[UR6][R12.64] ;  /* 0x000000060c2b1981 */ /* 0x000162000c2e1900 */
[----:B------:R-:W-:Y:S02]  /*1480*/  IADD3 R39, R11, R2, RZ ;  /* 0x000000020b277210 */ /* 0x000fe40007ffe0ff */
[----:B---3--:R-:W-:Y:S01]  /*1490*/  SEL R42, R23, RZ, P4 ;  /* 0x000000ff172a7207 */ /* 0x008fe20002000000 */
[----:B------:R-:W-:Y:S02]  /*14a0*/  HFMA2.MMA R23, -RZ, RZ, 0, 0 ;  /* 0x00000000ff177435 */ /* 0x000fe400000001ff */
[----:B0-----:R-:W-:-:S04]  /*14b0*/  IMAD.WIDE R12, R39, 0x4, R14 ;  /* 0x00000004270c7825 */ /* 0x001fc800078e020e */
[----:B------:R-:W-:-:S04]  /*14c0*/  IMAD.IADD R39, R20, 0x1, R2 ;  /* 0x0000000114277824 */ /* 0x000fc800078e0202 */
[----:B------:R0:W3:Y:S01]  /*14d0*/  @P1 LDG.E.EL R23, desc[UR6][R12.64] ;  /* 0x000000060c171981 */ /* 0x0000e2000c2e1900 */
[----:B------:R-:W-:Y:S01]  /*14e0*/  MOV R2, RZ ;  /* 0x000000ff00027202 */ /* 0x000fe20000000f00 */
[----:B0-----:R-:W-:Y:S01]  /*14f0*/  IMAD.WIDE R12, R39, 0x4, R14 ;  /* 0x00000004270c7825 */ /* 0x001fe200078e020e */
[----:B------:R-:W-:Y:S02]  /*1500*/  SEL R39, R10, RZ, P4 ;  /* 0x000000ff0a277207 */ /* 0x000fe40002000000 */
[----:B------:R-:W-:Y:S02]  /*1510*/  SEL R10, R0, RZ, P4 ;  /* 0x000000ff000a7207 */ /* 0x000fe40002000000 */
[----:B------:R-:W-:Y:S01]  /*1520*/  IADD3 R0, R22, 0x11, RZ ;  /* 0x0000001116007810 */ /* 0x000fe20007ffe0ff */
[----:B------:R-:W-:Y:S01]  /*1530*/  FADD R36, R36, R39 ;  /* 0x0000002724247221 */ /* 0x000fe20000000000 */
[----:B------:R0:W3:Y:S01]  /*1540*/  @P1 LDG.E.EL R2, desc[UR6][R12.64] ;  /* 0x000000060c021981 */ /* 0x0000e2000c2e1900 */
[----:B------:R-:W-:Y:S01]  /*1550*/  FADD R25, R25, R10 ;  /* 0x0000000a19197221 */ /* 0x000fe20000000000 */
[----:B------:R-:W-:Y:S01]  /*1560*/  HFMA2.MMA R10, -RZ, RZ, 0, 0 ;  /* 0x00000000ff0a7435 */ /* 0x000fe200000001ff */
[----:B------:R-:W-:-:S04]  /*1570*/  IMAD R39, R41, 0x121, R0 ;  /* 0x0000012129277824 */ /* 0x000fc800078e0200 */
[----:B0-----:R-:W-:Y:S01]  /*1580*/  IMAD.WIDE R12, R39, 0x4, R14 ;  /* 0x00000004270c7825 */ /* 0x001fe200078e020e */
[----:B------:R-:W-:-:S04]  /*1590*/  SEL R39, R16, RZ, P4 ;  /* 0x000000ff10277207 */ /* 0x000fc80002000000 */
[----:B------:R0:W3:Y:S01]  /*15a0*/  @P2 LDG.E.EL R10, desc[UR6][R12.64] ;  /* 0x000000060c0a2981 */ /* 0x0000e2000c2e1900 */
[----:B------:R-:W-:Y:S01]  /*15b0*/  FADD R28, R28, R39 ;  /* 0x000000271c1c7221 */ /* 0x000fe20000000000 */
[----:B------:R-:W-:Y:S01]  /*15c0*/  IMAD R39, R27, 0x121, R0 ;  /* 0x000001211b277824 */ /* 0x000fe200078e0200 */
[----:B------:R-:W-:-:S03]  /*15d0*/  MOV R16, RZ ;  /* 0x000000ff00107202 */ /* 0x000fc60000000f00 */
[----:B0-----:R-:W-:-:S05]  /*15e0*/  IMAD.WIDE R12, R39, 0x4, R14 ;  /* 0x00000004270c7825 */ /* 0x001fca00078e020e */
[----:B------:R0:W3:Y:S01]  /*15f0*/  @P2 LDG.E.EL R16, desc[UR6][R12.64] ;  /* 0x000000060c102981 */ /* 0x0000e2000c2e1900 */
[----:B------:R-:W-:Y:S01]  /*1600*/  SEL R7, R7, RZ, P4 ;  /* 0x000000ff07077207 */ /* 0x000fe20002000000 */
[----:B------:R-:W-:-:S04]  /*1610*/  IMAD R39, R35, 0x121, R0 ;  /* 0x0000012123277824 */ /* 0x000fc800078e0200 */
[----:B------:R-:W-:Y:S01]  /*1620*/  FADD R7, R38, R7 ;  /* 0x0000000726077221 */ /* 0x000fe20000000000 */
[----:B------:R-:W-:Y:S01]  /*1630*/  HFMA2.MMA R38, -RZ, RZ, 0, 0 ;  /* 0x00000000ff267435 */ /* 0x000fe200000001ff */
[----:B------:R-:W-:Y:S01]  /*1640*/  SEL R24, R24, RZ, P4 ;  /* 0x000000ff18187207 */ /* 0x000fe20002000000 */
[----:B0-----:R-:W-:-:S04]  /*1650*/  IMAD.WIDE R12, R39, 0x4, R14 ;  /* 0x00000004270c7825 */ /* 0x001fc800078e020e */
[----:B------:R-:W-:Y:S02]  /*1660*/  IMAD R39, R29, 0x121, R0 ;  /* 0x000001211d277824 */ /* 0x000fe400078e0200 */
[----:B------:R-:W-:Y:S01]  /*1670*/  FADD R3, R3, R24 ;  /* 0x0000001803037221 */ /* 0x000fe20000000000 */
[----:B------:R-:W-:Y:S01]  /*1680*/  MOV R24, RZ ;  /* 0x000000ff00187202 */ /* 0x000fe20000000f00 */
[----:B------:R0:W3:Y:S01]  /*1690*/  @P2 LDG.E.EL R38, desc[UR6][R12.64] ;  /* 0x000000060c262981 */ /* 0x0000e2000c2e1900 */
[----:B------:R-:W-:Y:S01]  /*16a0*/  SEL R9, R9, RZ, P4 ;  /* 0x000000ff09097207 */ /* 0x000fe20002000000 */
[----:B0-----:R-:W-:Y:S01]  /*16b0*/  IMAD.WIDE R12, R39, 0x4, R14 ;  /* 0x00000004270c7825 */ /* 0x001fe200078e020e */
[----:B------:R-:W-:-:S03]  /*16c0*/  IADD3 R39, R17, R0, RZ ;  /* 0x0000000011277210 */ /* 0x000fc60007ffe0ff */
[----:B------:R-:W-:Y:S01]  /*16d0*/  FADD R4, R4, R9 ;  /* 0x0000000904047221 */ /* 0x000fe20000000000 */
[----:B------:R-:W-:Y:S01]  /*16e0*/  HFMA2.MMA R9, -RZ, RZ, 0, 0 ;  /* 0x00000000ff097435 */ /* 0x000fe200000001ff */
[----:B------:R0:W3:Y:S01]  /*16f0*/  @P2 LDG.E.EL R24, desc[UR6][R12.64] ;  /* 0x000000060c182981 */ /* 0x0000e2000c2e1900 */
[----:B------:R-:W-:Y:S01]  /*1700*/  FADD R31, R31, R42 ;  /* 0x0000002a1f1f7221 */ /* 0x000fe20000000000 */
[----:B0-----:R-:W-:Y:S01]  /*1710*/  IMAD.WIDE R12, R39, 0x4, R14 ;  /* 0x00000004270c7825 */ /* 0x001fe200078e020e */
[----:B------:R-:W-:Y:S02]  /*1720*/  SEL R39, R6, RZ, P1 ;  /* 0x000000ff06277207 */ /* 0x000fe40000800000 */
[----:B------:R-:W-:-:S04]  /*1730*/  SEL R8, R8, RZ, P1 ;  /* 0x000000ff08087207 */ /* 0x000fc80000800000 */
[----:B------:R0:W3:Y:S01]  /*1740*/  @P2 LDG.E.EL R9, desc[UR6][R12.64] ;  /* 0x000000060c092981 */ /* 0x0000e2000c2e1900 */
[----:B------:R-:W-:Y:S01]  /*1750*/  FADD R30, R30, R39 ;  /* 0x000000271e1e7221 */ /* 0x000fe20000000000 */
[----:B------:R-:W-:Y:S01]  /*1760*/  IADD3 R39, R21, R0, RZ ;  /* 0x0000000015277210 */ /* 0x000fe20007ffe0ff */
[----:B------:R-:W-:Y:S01]  /*1770*/  FADD R31, R31, R8 ;  /* 0x000000081f1f7221 */ /* 0x000fe20000000000 */
[----:B------:R-:W-:Y:S01]  /*1780*/  MOV R6, RZ ;  /* 0x000000ff00067202 */ /* 0x000fe20000000f00 */
[----:B------:R-:W-:Y:S02]  /*1790*/  HFMA2.MMA R8, -RZ, RZ, 0, 0 ;  /* 0x00000000ff087435 */ /* 0x000fe400000001ff */
[----:B0-----:R-:W-:Y:S01]  /*17a0*/  IMAD.WIDE R12, R39, 0x4, R14 ;  /* 0x00000004270c7825 */ /* 0x001fe200078e020e */
[----:B------:R-:W-:-:S04]  /*17b0*/  IADD3 R39, R11, R0, RZ ;  /* 0x000000000b277210 */ /* 0x000fc80007ffe0ff */
[----:B------:R0:W3:Y:S02]  /*17c0*/  @P2 LDG.E.EL R6, desc[UR6][R12.64] ;  /* 0x000000060c062981 */ /* 0x0000e4000c2e1900 */
[----:B0-----:R-:W-:Y:S01]  /*17d0*/  IMAD.WIDE R12, R39, 0x4, R14 ;  /* 0x00000004270c7825 */ /* 0x001fe200078e020e */
[----:B------:R-:W-:-:S03]  /*17e0*/  IADD3 R39, R20, R0, RZ ;  /* 0x0000000014277210 */ /* 0x000fc60007ffe0ff */
[----:B------:R-:W-:Y:S01]  /*17f0*/  IMAD.MOV.U32 R0, RZ, RZ, RZ ;  /* 0x000000ffff007224 */ /* 0x000fe200078e00ff */
[----:B------:R0:W3:Y:S02]  /*1800*/  @P2 LDG.E.EL R8, desc[UR6][R12.64] ;  /* 0x000000060c082981 */ /* 0x0000e4000c2e1900 */
[----:B0-----:R-:W-:-:S04]  /*1810*/  IMAD.WIDE R12, R39, 0x4, R14 ;  /* 0x00000004270c7825 */ /* 0x001fc800078e020e */
[----:B------:R-:W-:Y:S01]  /*1820*/  IMAD R39, R41, 0x121, R22 ;  /* 0x0000012129277824 */ /* 0x000fe200078e0216 */
[----:B------:R0:W3:Y:S01]  /*1830*/  @P2 LDG.E.EL R0, desc[UR6][R12.64] ;  /* 0x000000060c002981 */ /* 0x0000e2000c2e1900 */
[----:B------:R-:W-:Y:S02]  /*1840*/  ISETP.LT.U32.AND P0, PT, R37, 0x131, !P0 ;  /* 0x000001312500780c */ /* 0x000fe40004701070 */
[----:B------:R-:W-:Y:S01]  /*1850*/  MOV R37, RZ ;  /* 0x000000ff00257202 */ /* 0x000fe20000000f00 */
[----:B0-----:R-:W-:Y:S01]  /*1860*/  IMAD.WIDE R12, R39, 0x4, R14 ;  /* 0x00000004270c7825 */ /* 0x001fe200078e020e */
[----:B------:R-:W-:Y:S02]  /*1870*/  SEL R39, R34, RZ, P1 ;  /* 0x000000ff22277207 */ /* 0x000fe40000800000 */
[----:B------:R-:W-:Y:S01]  /*1880*/  IADD3 R42, R22, 0x12, RZ ;  /* 0x00000012162a7810 */ /* 0x000fe20007ffe0ff */
[----:B------:R-:W-:Y:S01]  /*1890*/  IMAD R34, R27, 0x121, R22 ;  /* 0x000001211b227824 */ /* 0x000fe200078e0216 */
[----:B------:R0:W3:Y:S01]  /*18a0*/  @!P3 LDG.E.EL R37, desc[UR6][R12.64] ;  /* 0x000000060c25b981 */ /* 0x0000e2000c2e1900 */
[----:B------:R-:W-:Y:S01]  /*18b0*/  FADD R36, R36, R39 ;  /* 0x0000002724247221 */ /* 0x000fe20000000000 */
[----:B------:R-:W-:Y:S01]  /*18c0*/  HFMA2.MMA R39, -RZ, RZ, 0, 0 ;  /* 0x00000000ff277435 */ /* 0x000fe200000001ff */
[----:B------:R-:W-:-:S02]  /*18d0*/  IMAD R41, R41, 0x121, R42 ;  /* 0x0000012129297824 */ /* 0x000fc400078e022a */
[----:B0-----:R-:W-:-:S07]  /*18e0*/  IMAD.WIDE R12, R34, 0x4, R14 ;  /* 0x00000004220c7825 */ /* 0x001fce00078e020e */
[----:B------:R0:W3:Y:S02]  /*18f0*/  @!P3 LDG.E.EL R39, desc[UR6][R12.64] ;  /* 0x000000060c27b981 */ /* 0x0000e4000c2e1900 */
[----:B0-----:R-:W-:-:S04]  /*1900*/  IMAD.WIDE R12, R41, 0x4, R14 ;  /* 0x00000004290c7825 */ /* 0x001fc800078e020e */
[----:B------:R-:W-:Y:S01]  /*1910*/  IMAD R41, R27, 0x121, R42 ;  /* 0x000001211b297824 */ /* 0x000fe200078e022a */
[----:B------:R-:W-:Y:S01]  /*1920*/  HFMA2.MMA R27, -RZ, RZ, 0, 0 ;  /* 0x00000000ff1b7435 */ /* 0x000fe200000001ff */
[----:B--2---:R-:W-:-:S05]  /*1930*/  SEL R26, R26, RZ, P1 ;  /* 0x000000ff1a1a7207 */ /* 0x004fca0000800000 */
[----:B------:R-:W-:Y:S01]  /*1940*/  FADD R25, R25, R26 ;  /* 0x0000001a19197221 */ /* 0x000fe20000000000 */
[----:B------:R-:W-:-:S06]  /*1950*/  MOV R26, RZ ;  /* 0x000000ff001a7202 */ /* 0x000fcc0000000f00 */
[----:B------:R0:W2:Y:S01]  /*1960*/  @P0 LDG.E.EL R26, desc[UR6][R12.64] ;  /* 0x000000060c1a0981 */ /* 0x0000a2000c2e1900 */
[----:B----4-:R-:W-:Y:S01]  /*1970*/  SEL R5, R5, RZ, P1 ;  /* 0x000000ff05057207 */ /* 0x010fe20000800000 */
[----:B0-----:R-:W-:-:S04]  /*1980*/  IMAD.WIDE R12, R41, 0x4, R14 ;  /* 0x00000004290c7825 */ /* 0x001fc800078e020e */
[----:B------:R-:W-:Y:S01]  /*1990*/  FADD R5, R28, R5 ;  /* 0x000000051c057221 */ /* 0x000fe20000000000 */
[----:B------:R-:W-:Y:S01]  /*19a0*/  IMAD R28, R35, 0x121, R22 ;  /* 0x00000121231c7824 */ /* 0x000fe200078e0216 */
[----:B------:R0:W4:Y:S01]  /*19b0*/  @P0 LDG.E.EL R27, desc[UR6][R12.64] ;  /* 0x000000060c1b0981 */ /* 0x000122000c2e1900 */
[----:B------:R-:W-:Y:S02]  /*19c0*/  MOV R41, RZ ;  /* 0x000000ff00297202 */ /* 0x000fe40000000f00 */
[----:B-----5:R-:W-:Y:S01]  /*19d0*/  SEL R44, R43, RZ, P1 ;  /* 0x000000ff2b2c7207 */ /* 0x020fe20000800000 */
[----:B0-----:R-:W-:-:S04]  /*19e0*/  IMAD.WIDE R12, R28, 0x4, R14 ;  /* 0x000000041c0c7825 */ /* 0x001fc800078e020e */
[----:B------:R-:W-:Y:S01]  /*19f0*/  FADD R7, R7, R44 ;  /* 0x0000002c07077221 */ /* 0x000fe20000000000 */
[----:B------:R-:W-:Y:S01]  /*1a00*/  IMAD R44, R29, 0x121, R22 ;  /* 0x000001211d2c7824 */ /* 0x000fe200078e0216 */
[----:B------:R0:W5:Y:S01]  /*1a10*/  @!P3 LDG.E.EL R41, desc[UR6][R12.64] ;  /* 0x000000060c29b981 */ /* 0x000162000c2e1900 */
[----:B------:R-:W-:Y:S02]  /*1a20*/  MOV R43, RZ ;  /* 0x000000ff002b7202 */ /* 0x000fe40000000f00 */
[----:B0-----:R-:W-:-:S05]  /*1a30*/  IMAD.WIDE R12, R44, 0x4, R14 ;  /* 0x000000042c0c7825 */ /* 0x001fca00078e020e */
[----:B------:R0:W2:Y:S01]  /*1a40*/  @!P3 LDG.E.EL R43, desc[UR6][R12.64] ;  /* 0x000000060c2bb981 */ /* 0x0000a2000c2e1900 */
[----:B------:R-:W-:Y:S01]  /*1a50*/  HFMA2.MMA R28, -RZ, RZ, 0, 0 ;  /* 0x00000000ff1c7435 */ /* 0x000fe200000001ff */
[----:B------:R-:W-:-:S04]  /*1a60*/  IMAD R35, R35, 0x121, R42 ;  /* 0x0000012123237824 */ /* 0x000fc800078e022a */
[----:B------:R-:W-:-:S04]  /*1a70*/  IMAD.WIDE R34, R35, 0x4, R14 ;  /* 0x0000000423227825 */ /* 0x000fc800078e020e */
[----:B------:R-:W-:Y:S01]  /*1a80*/  IMAD R44, R29, 0x121, R42 ;  /* 0x000001211d2c7824 */ /* 0x000fe200078e022a */
[----:B------:R3:W4:Y:S01]  /*1a90*/  @P0 LDG.E.EL R28, desc[UR6][R34.64] ;  /* 0x00000006221c0981 */ /* 0x000722000c2e1900 */
[----:B------:R-:W-:Y:S02]  /*1aa0*/  HFMA2.MMA R29, -RZ, RZ, 0, 0 ;  /* 0x00000000ff1d7435 */ /* 0x000fe400000001ff */
[----:B0-----:R-:W-:Y:S01]  /*1ab0*/  IMAD.WIDE R12, R44, 0x4, R14 ;  /* 0x000000042c0c7825 */ /* 0x001fe200078e020e */
[----:B---3--:R-:W-:-:S07]  /*1ac0*/  SEL R35, R10, RZ, P2 ;  /* 0x000000ff0a237207 */ /* 0x008fce0001000000 */
[----:B------:R0:W3:Y:S01]  /*1ad0*/  @P0 LDG.E.EL R29, desc[UR6][R12.64] ;  /* 0x000000060c1d0981 */ /* 0x0000e2000c2e1900 */
[----:B------:R-:W-:Y:S01]  /*1ae0*/  FADD R30, R30, R35 ;  /* 0x000000231e1e7221 */ /* 0x000fe20000000000 */
[----:B------:R-:W-:Y:S02]  /*1af0*/  IADD3 R35, R17, R22, RZ ;  /* 0x0000001611237210 */ /* 0x000fe40007ffe0ff */
[----:B------:R-:W-:Y:S02]  /*1b00*/  MOV R34, RZ ;  /* 0x000000ff00227202 */ /* 0x000fe40000000f00 */
[----:B------:R-:W-:Y:S01]  /*1b10*/  IADD3 R17, R17, R42, RZ ;  /* 0x0000002a11117210 */ /* 0x000fe20007ffe0ff */
[----:B0-----:R-:W-:Y:S01]  /*1b20*/  IMAD.WIDE R12, R35, 0x4, R14 ;  /* 0x00000004230c7825 */ /* 0x001fe200078e020e */
[----:B------:R-:W-:-:S04]  /*1b30*/  SEL R16, R16, RZ, P2 ;  /* 0x000000ff10107207 */ /* 0x000fc80001000000 */
[----:B------:R0:W3:Y:S01]  /*1b40*/  @!P3 LDG.E.EL R34, desc[UR6][R12.64] ;  /* 0x000000060c22b981 */ /* 0x0000e2000c2e1900 */
[----:B------:R-:W-:Y:S01]  /*1b50*/  MOV R35, RZ ;  /* 0x000000ff00237202 */ /* 0x000fe20000000f00 */
[----:B------:R-:W-:Y:S01]  /*1b60*/  FADD R31, R31, R16 ;  /* 0x000000101f1f7221 */ /* 0x000fe20000000000 */
[----:B0-----:R-:W-:-:S04]  /*1b70*/  IMAD.WIDE R12, R17, 0x4, R14 ;  /* 0x00000004110c7825 */ /* 0x001fc800078e020e */
[----:B------:R-:W-:-:S04]  /*1b80*/  IMAD.IADD R17, R21, 0x1, R22 ;  /* 0x0000000115117824 */ /* 0x000fc800078e0216 */
[----:B------:R-:W-:-:S05]  /*1b90*/  IMAD.WIDE R16, R17, 0x4, R14 ;  /* 0x0000000411107825 */ /* 0x000fca00078e020e */
[----:B------:R-:W4:Y:S01]  /*1ba0*/  @!P3 LDG.E.EL R35, desc[UR6][R16.64] ;  /* 0x000000061023b981 */ /* 0x000f22000c2e1900 */
[----:B------:R-:W-:Y:S01]  /*1bb0*/  HFMA2.MMA R10, -RZ, RZ, 0, 0 ;  /* 0x00000000ff0a7435 */ /* 0x000fe200000001ff */
[----:B------:R-:W-:Y:S01]  /*1bc0*/  IADD3 R44, R11, R42, RZ ;  /* 0x0000002a0b2c7210 */ /* 0x000fe20007ffe0ff */
[----:B------:R-:W-:Y:S01]  /*1bd0*/  HFMA2.MMA R11, -RZ, RZ, 0, 0 ;  /* 0x00000000ff0b7435 */ /* 0x000fe200000001ff */
[----:B------:R-:W-:Y:S02]  /*1be0*/  IADD3 R21, R21, R42, RZ ;  /* 0x0000002a15157210 */ /* 0x000fe40007ffe0ff */
[----:B------:R-:W-:-:S05]  /*1bf0*/  IADD3 R20, R20, R42, RZ ;  /* 0x0000002a14147210 */ /* 0x000fca0007ffe0ff */
[----:B------:R0:W4:Y:S02]  /*1c00*/  @P0 LDG.E.EL R10, desc[UR6][R12.64] ;  /* 0x000000060c0a0981 */ /* 0x000124000c2e1900 */
[----:B0-----:R-:W-:-:S05]  /*1c10*/  IMAD.WIDE R12, R21, 0x4, R14 ;  /* 0x00000004150c7825 */ /* 0x001fca00078e020e */
[----:B------:R0:W4:Y:S02]  /*1c20*/  @P0 LDG.E.EL R11, desc[UR6][R12.64] ;  /* 0x000000060c0b0981 */ /* 0x000124000c2e1900 */
[----:B0-----:R-:W-:-:S04]  /*1c30*/  IMAD.WIDE R12, R44, 0x4, R14 ;  /* 0x000000042c0c7825 */ /* 0x001fc800078e020e */
[----:B------:R-:W-:Y:S01]  /*1c40*/  IMAD.WIDE R14, R20, 0x4, R14 ;  /* 0x00000004140e7825 */ /* 0x000fe200078e020e */
[----:B------:R-:W-:-:S06]  /*1c50*/  CS2R R20, SRZ ;  /* 0x0000000000147805 */ /* 0x000fcc000001ff00 */
[----:B------:R0:W4:Y:S04]  /*1c60*/  @P0 LDG.E.EL R20, desc[UR6][R12.64] ;  /* 0x000000060c140981 */ /* 0x000128000c2e1900 */
[----:B------:R1:W4:Y:S01]  /*1c70*/  @P0 LDG.E.EL R21, desc[UR6][R14.64] ;  /* 0x000000060e150981 */ /* 0x000322000c2e1900 */
[----:B------:R-:W0:Y:S01]  /*1c80*/  S2UR UR5, SR_CgaCtaId ;  /* 0x00000000000579c3 */ /* 0x000e220000008800 */
[----:B------:R-:W-:Y:S01]  /*1c90*/  SEL R17, R38, RZ, P2 ;  /* 0x000000ff26117207 */ /* 0x000fe20001000000 */
[----:B------:R-:W-:Y:S01]  /*1ca0*/  UMOV UR4, 0x400 ;  /* 0x0000040000047882 */ /* 0x000fe20000000000 */
[----:B------:R-:W-:-:S03]  /*1cb0*/  ISETP.GT.AND P4, PT, R18, 0xf, PT ;  /* 0x0000000f1200780c */ /* 0x000fc60003f84270 */
[----:B------:R-:W-:Y:S01]  /*1cc0*/  FADD R38, R36, R17 ;  /* 0x0000001124267221 */ /* 0x000fe20000000000 */
[----:B------:R-:W-:Y:S02]  /*1cd0*/  LOP3.LUT R36, R40, 0x7f, RZ, 0xc0, !PT ;  /* 0x0000007f28247812 */ /* 0x000fe400078ec0ff */
[----:B------:R-:W-:Y:S02]  /*1ce0*/  ISETP.GE.AND P5, PT, R18, 0x10, PT ;  /* 0x000000101200780c */ /* 0x000fe40003fa6270 */
[----:B------:R-:W-:-:S04]  /*1cf0*/  IADD3 R16, R18, 0x2, RZ ;  /* 0x0000000212107810 */ /* 0x000fc80007ffe0ff */
[----:B------:R-:W-:Y:S01]  /*1d00*/  SEL R16, R16, RZ, !P5 ;  /* 0x000000ff10107207 */ /* 0x000fe20006800000 */
[----:B0-----:R-:W-:-:S06]  /*1d10*/  UPRMT UR4, UR5, 0x654, UR4 ;  /* 0x0000065405047896 */ /* 0x001fcc0008000004 */
[----:B------:R-:W-:Y:S02]  /*1d20*/  LEA R36, R36, UR4, 0x2 ;  /* 0x0000000424247c11 */ /* 0x000fe4000f8e10ff */
[----:B------:R-:W-:-:S03]  /*1d30*/  IADD3 R42, R16, 0x12, RZ ;  /* 0x00000012102a7810 */ /* 0x000fc60007ffe0ff */
[----:B------:R0:W-:Y:S01]  /*1d40*/  STS [R36], R37 ;  /* 0x0000002524007388 */ /* 0x0001e20000000800 */
[----:B------:R-:W-:Y:S02]  /*1d50*/  @!P4 IADD3 R42, R16, RZ, RZ ;  /* 0x000000ff102ac210 */ /* 0x000fe40007ffe0ff */
[C---:B------:R-:W-:Y:S02]  /*1d60*/  ISETP.GE.AND P5, PT, R22.reuse, 0x110, PT ;  /* 0x000001101600780c */ /* 0x040fe40003fa6270 */
[----:B------:R-:W-:Y:S02]  /*1d70*/  IADD3 R12, R45, 0x2, RZ ;  /* 0x000000022d0c7810 */ /* 0x000fe40007ffe0ff */
[----:B------:R-:W-:Y:S01]  /*1d80*/  ISETP.GT.AND P4, PT, R22, 0x10f, PT ;  /* 0x0000010f1600780c */ /* 0x000fe20003f84270 */
[----:B------:R0:W-:Y:S01]  /*1d90*/  STS [R36+0x200], R39 ;  /* 0x0002002724007388 */ /* 0x0001e20000000800 */
[----:B-1----:R-:W-:Y:S02]  /*1da0*/  IADD3 R14, R45, R18, RZ ;  /* 0x000000122d0e7210 */ /* 0x002fe40007ffe0ff */
[----:B------:R-:W-:-:S02]  /*1db0*/  SEL R12, R12, RZ, !P5 ;  /* 0x000000ff0c0c7207 */ /* 0x000fc40006800000 */
[----:B------:R-:W-:Y:S01]  /*1dc0*/  SEL R13, RZ, 0x12, !P4 ;  /* 0x00000012ff0d7807 */ /* 0x000fe20006000000 */
[----:B------:R-:W-:Y:S01]  /*1dd0*/  IMAD R14, R45, R18, -R14 ;  /* 0x000000122d0e7224 */ /* 0x000fe200078e0a0e */
[----:B------:R-:W-:Y:S02]  /*1de0*/  SHF.L.U32 R40, R40, 0x2, RZ ;  /* 0x0000000228287819 */ /* 0x000fe400000006ff */
[----:B------:R-:W-:Y:S02]  /*1df0*/  IADD3 R13, R13, R12, RZ ;  /* 0x0000000c0d0d7210 */ /* 0x000fe40007ffe0ff */
[----:B------:R-:W-:Y:S02]  /*1e00*/  LOP3.LUT R40, R40, 0x1fc, RZ, 0xc0, !PT ;  /* 0x000001fc28287812 */ /* 0x000fe400078ec0ff */
[----:B------:R-:W-:Y:S01]  /*1e10*/  IADD3 R14, R13, R14, R42 ;  /* 0x0000000e0d0e7210 */ /* 0x000fe20007ffe02a */
[----:B------:R-:W-:Y:S01]  /*1e20*/  IMAD R45, R45, R42, RZ ;  /* 0x0000002a2d2d7224 */ /* 0x000fe200078e02ff */
[----:B------:R-:W-:-:S02]  /*1e30*/  LOP3.LUT R44, R19, R40, RZ, 0xfc, !PT ;  /* 0x00000028132c7212 */ /* 0x000fc400078efcff */
[----:B------:R-:W-:Y:S02]  /*1e40*/  IADD3 R14, R14, 0x1, RZ ;  /* 0x000000010e0e7810 */ /* 0x000fe40007ffe0ff */
[----:B0-----:R-:W-:Y:S02]  /*1e50*/  LOP3.LUT R37, R19, 0x200, R40, 0xfe, !PT ;  /* 0x0000020013257812 */ /* 0x001fe400078efe28 */
[----:B------:R-:W-:Y:S01]  /*1e60*/  LEA R40, R40, UR4, 0x2 ;  /* 0x0000000428287c11 */ /* 0x000fe2000f8e10ff */
[----:B------:R-:W-:Y:S02]  /*1e70*/  IMAD R45, R18, R13, R45 ;  /* 0x0000000d122d7224 */ /* 0x000fe400078e022d */
[----:B------:R-:W-:Y:S02]  /*1e80*/  IMAD R42, R13, R42, R14 ;  /* 0x0000002a0d2a7224 */ /* 0x000fe400078e020e */
[----:B------:R-:W-:-:S04]  /*1e90*/  IMAD.HI R17, R37, 0x2aaaaaab, RZ ;  /* 0x2aaaaaab25117827 */ /* 0x000fc800078e02ff */
[----:B------:R-:W-:Y:S01]  /*1ea0*/  IMAD.HI R16, R44, 0x2aaaaaab, RZ ;  /* 0x2aaaaaab2c107827 */ /* 0x000fe200078e02ff */
[----:B------:R-:W-:-:S04]  /*1eb0*/  SHF.R.U32.HI R18, RZ, 0x1f, R17 ;  /* 0x0000001fff127819 */ /* 0x000fc80000011611 */
[----:B------:R-:W-:-:S04]  /*1ec0*/  SHF.R.U32.HI R39, RZ, 0x1f, R16 ;  /* 0x0000001fff277819 */ /* 0x000fc80000011610 */
[----:B------:R-:W-:Y:S01]  /*1ed0*/  LEA.HI.SX32 R39, R16, R39, 0x19 ;  /* 0x0000002710277211 */ /* 0x000fe200078fcaff */
[----:B-----5:R0:W-:Y:S04]  /*1ee0*/  STS [R36+0x400], R41 ;  /* 0x0004002924007388 */ /* 0x0201e80000000800 */
[----:B--2---:R-:W-:Y:S01]  /*1ef0*/  STS [R36+0x600], R43 ;  /* 0x0006002b24007388 */ /* 0x004fe20000000800 */
[----:B------:R-:W-:Y:S06]  /*1f00*/  BAR.SYNC.DEFER_BLOCKING 0x0 ;  /* 0x0000000000007b1d */ /* 0x000fec0000010000 */
[----:B------:R-:W1:Y:S02]  /*1f10*/  LDS.128 R12, [R40] ;  /* 0x00000000280c7984 */ /* 0x000e640000000c00 */
[----:B------:R-:W-:Y:S06]  /*1f20*/  BAR.SYNC.DEFER_BLOCKING 0x0 ;  /* 0x0000000000007b1d */ /* 0x000fec0000010000 */
[----:B---3--:R2:W-:Y:S04]  /*1f30*/  STS [R36], R34 ;  /* 0x0000002224007388 */ /* 0x0085e80000000800 */
[----:B------:R-:W-:Y:S04]  /*1f40*/  STS [R36+0x400], R32 ;  /* 0x0004002024007388 */ /* 0x000fe80000000800 */
[----:B------:R3:W-:Y:S04]  /*1f50*/  STS [R36+0x600], R33 ;  /* 0x0006002124007388 */ /* 0x0007e80000000800 */
[----:B----4-:R4:W-:Y:S01]  /*1f60*/  STS [R36+0x200], R35 ;  /* 0x0002002324007388 */ /* 0x0109e20000000800 */
[----:B0-----:R-:W-:Y:S01]  /*1f70*/  LEA.HI.SX32 R41, R17, R18, 0x19 ;  /* 0x0000001211297211 */ /* 0x001fe200078fcaff */
[----:B------:R-:W-:Y:S04]  /*1f80*/  BAR.SYNC.DEFER_BLOCKING 0x0 ;  /* 0x0000000000007b1d */ /* 0x000fe80000010000 */
[----:B--2---:R-:W-:Y:S01]  /*1f90*/  IMAD R34, R41, -0x300, R37 ;  /* 0xfffffd0029227824 */ /* 0x004fe200078e0225 */
[----:B------:R-:W-:Y:S01]  /*1fa0*/  SEL R24, R24, RZ, P2 ;  /* 0x000000ff18187207 */ /* 0x000fe20001000000 */
[----:B------:R-:W-:-:S02]  /*1fb0*/  IMAD R43, R39, -0x300, R44 ;  /* 0xfffffd00272b7824 */ /* 0x000fc400078e022c */
[----:B------:R-:W-:Y:S01]  /*1fc0*/  IMAD R41, R41, 0x36300, R34 ;  /* 0x0003630029297824 */ /* 0x000fe200078e0222 */
[----:B---3--:R-:W0:Y:S01]  /*1fd0*/  LDC.64 R32, c[0x0][0x220] ;  /* 0x00008800ff207b82 */ /* 0x008e220000000a00 */
[----:B------:R-:W-:Y:S01]  /*1fe0*/  IMAD R44, R22, 0x300, R43 ;  /* 0x00000300162c7824 */ /* 0x000fe200078e022b */
[----:B------:R-:W-:Y:S01]  /*1ff0*/  SEL R43, R26, RZ, P0 ;  /* 0x000000ff1a2b7207 */ /* 0x000fe20000000000 */
[----:B------:R-:W-:-:S05]  /*2000*/  FADD R26, R25, R24 ;  /* 0x00000018191a7221 */ /* 0x000fca0000000000 */
[----:B----4-:R-:W2:Y:S01]  /*2010*/  LDC.64 R34, c[0x0][0x218] ;  /* 0x00008600ff227b82 */ /* 0x010ea20000000a00 */
[----:B------:R-:W3:Y:S07]  /*2020*/  LDS.128 R16, [R40] ;  /* 0x0000000028107984 */ /* 0x000eee0000000c00 */
[----:B------:R-:W4:Y:S01]  /*2030*/  LDC.64 R24, c[0x0][0x228] ;  /* 0x00008a00ff187b82 */ /* 0x000f220000000a00 */
[----:B------:R-:W-:Y:S01]  /*2040*/  IADD3 R42, -R45, R42, RZ ;  /* 0x0000002a2d2a7210 */ /* 0x000fe20007ffe1ff */
[----:B------:R-:W-:-:S02]  /*2050*/  IMAD R37, R39, 0x36300, R44 ;  /* 0x0003630027257824 */ /* 0x000fc400078e022c */
[----:B------:R-:W-:Y:S01]  /*2060*/  IMAD R39, R22, 0x300, R41 ;  /* 0x0000030016277824 */ /* 0x000fe200078e0229 */
[----:B------:R-:W-:Y:S02]  /*2070*/  I2FP.F32.S32 R22, R42 ;  /* 0x0000002a00167245 */ /* 0x000fe40000201400 */
[----:B------:R-:W-:Y:S02]  /*2080*/  SEL R42, R27, RZ, P0 ;  /* 0x000000ff1b2a7207 */ /* 0x000fe40000000000 */
[----:B------:R-:W-:Y:S02]  /*2090*/  FSETP.GT.AND P4, PT, |R22|, 8.50705917302346158658e+37, PT ;  /* 0x7e8000001600780b */ /* 0x000fe40003f84200 */
[----:B------:R-:W-:Y:S02]  /*20a0*/  SEL R41, R28, RZ, P0 ;  /* 0x000000ff1c297207 */ /* 0x000fe40000000000 */
[----:B------:R-:W-:Y:S02]  /*20b0*/  SEL R29, R29, RZ, P0 ;  /* 0x000000ff1d1d7207 */ /* 0x000fe40000000000 */
[----:B------:R-:W-:Y:S01]  /*20c0*/  FSETP.GEU.AND P5, PT, |R22|, 1.175494350822287508e-38, PT ;  /* 0x008000001600780b */ /* 0x000fe20003fae200 */
[----:B------:R-:W-:Y:S01]  /*20d0*/  FADD R30, R30, R43 ;  /* 0x0000002b1e1e7221 */ /* 0x000fe20000000000 */
[----:B------:R-:W-:Y:S01]  /*20e0*/  FADD R31, R31, R42 ;  /* 0x0000002a1f1f7221 */ /* 0x000fe20000000000 */
[----:B------:R-:W-:Y:S01]  /*20f0*/  FADD R41, R38, R41 ;  /* 0x0000002926297221 */ /* 0x000fe20000000000 */
[----:B--2---:R-:W-:-:S04]  /*2100*/  IMAD.WIDE R42, R37, 0x4, R34 ;  /* 0x00000004252a7825 */ /* 0x004fc800078e0222 */
[----:B------:R-:W-:Y:S01]  /*2110*/  FADD R38, R26, R29 ;  /* 0x0000001d1a267221 */ /* 0x000fe20000000000 */
[----:B------:R-:W-:-:S04]  /*2120*/  IMAD.WIDE R34, R39, 0x4, R34 ;  /* 0x0000000427227825 */ /* 0x000fc800078e0222 */
[----:B------:R-:W-:Y:S01]  /*2130*/  @P4 FMUL R22, R22, 0.25 ;  /* 0x3e80000016164820 */ /* 0x000fe20000400000 */
[--C-:B0-----:R-:W-:Y:S01]  /*2140*/  IMAD.WIDE R26, R37, 0x4, R32.reuse ;  /* 0x00000004251a7825 */ /* 0x101fe200078e0220 */
[----:B-1----:R-:W-:Y:S03]  /*2150*/  @!P3 STG.E.128 desc[UR6][R42.64], R12 ;  /* 0x0000000c2a00b986 */ /* 0x002fe6000c101d06 */
[----:B------:R-:W-:-:S04]  /*2160*/  IMAD.WIDE R32, R39, 0x4, R32 ;  /* 0x0000000427207825 */ /* 0x000fc800078e0220 */
[----:B----4-:R-:W-:-:S04]  /*2170*/  IMAD.WIDE R28, R37, 0x4, R24 ;  /* 0x00000004251c7825 */ /* 0x010fc800078e0218 */
[----:B------:R-:W-:Y:S01]  /*2180*/  IMAD.WIDE R24, R39, 0x4, R24 ;  /* 0x0000000427187825 */ /* 0x000fe200078e0218 */
[----:B---3--:R-:W-:Y:S03]  /*2190*/  @!P3 STG.E.128 desc[UR6][R34.64], R16 ;  /* 0x000000102200b986 */ /* 0x008fe6000c101d06 */
[----:B------:R-:W-:Y:S01]  /*21a0*/  @!P5 FMUL R22, R22, 16777216 ;  /* 0x4b8000001616d820 */ /* 0x000fe20000400000 */
[----:B------:R0:W-:Y:S04]  /*21b0*/  @!P3 STG.E.128 desc[UR6][R26.64], R12 ;  /* 0x0000000c1a00b986 */ /* 0x0001e8000c101d06 */
[----:B------:R-:W-:Y:S04]  /*21c0*/  @!P3 STG.E.128 desc[UR6][R32.64], R16 ;  /* 0x000000102000b986 */ /* 0x000fe8000c101d06 */
[----:B------:R-:W-:Y:S04]  /*21d0*/  @!P3 STG.E.128 desc[UR6][R28.64], R12 ;  /* 0x0000000c1c00b986 */ /* 0x000fe8000c101d06 */
[----:B------:R1:W-:Y:S01]  /*21e0*/  @!P3 STG.E.128 desc[UR6][R24.64], R16 ;  /* 0x000000101800b986 */ /* 0x0003e2000c101d06 */
[----:B------:R-:W0:Y:S01]  /*21f0*/  MUFU.RCP R22, R22 ;  /* 0x0000001600167308 */ /* 0x000e220000001000 */
[----:B------:R-:W-:Y:S01]  /*2200*/  @P4 FMUL R30, R30, 0.25 ;  /* 0x3e8000001e1e4820 */ /* 0x000fe20000400000 */
[----:B------:R-:W-:Y:S01]  /*2210*/  @P4 FMUL R31, R31, 0.25 ;  /* 0x3e8000001f1f4820 */ /* 0x000fe20000400000 */
[----:B------:R-:W-:Y:S01]  /*2220*/  @P4 FMUL R41, R41, 0.25 ;  /* 0x3e80000029294820 */ /* 0x000fe20000400000 */
[----:B------:R-:W-:Y:S01]  /*2230*/  @P4 FMUL R38, R38, 0.25 ;  /* 0x3e80000026264820 */ /* 0x000fe20000400000 */
[----:B------:R-:W-:Y:S01]  /*2240*/  @!P5 FMUL R30, R30, 16777216 ;  /* 0x4b8000001e1ed820 */ /* 0x000fe20000400000 */
[----:B------:R-:W-:Y:S01]  /*2250*/  @!P5 FMUL R31, R31, 16777216 ;  /* 0x4b8000001f1fd820 */ /* 0x000fe20000400000 */
[----:B------:R-:W-:Y:S01]  /*2260*/  @!P5 FMUL R41, R41, 16777216 ;  /* 0x4b8000002929d820 */ /* 0x000fe20000400000 */
[----:B------:R-:W-:Y:S01]  /*2270*/  @!P5 FMUL R38, R38, 16777216 ;  /* 0x4b8000002626d820 */ /* 0x000fe20000400000 */
[C---:B0-----:R-:W-:Y:S01]  /*2280*/  FMUL R27, R22.reuse, R30 ;  /* 0x0000001e161b7220 */ /* 0x041fe20000400000 */
[----:B------:R-:W-:Y:S01]  /*2290*/  BAR.SYNC.DEFER_BLOCKING 0x0 ;  /* 0x0000000000007b1d */ /* 0x000fe20000010000 */
[C---:B------:R-:W-:Y:S01]  /*22a0*/  FMUL R31, R22.reuse, R31 ;  /* 0x0000001f161f7220 */ /* 0x040fe20000400000 */
[C---:B------:R-:W-:Y:S01]  /*22b0*/  FMUL R41, R22.reuse, R41 ;  /* 0x0000002916297220 */ /* 0x040fe20000400000 */
[----:B-1----:R-:W-:Y:S01]  /*22c0*/  FMUL R19, R22, R38 ;  /* 0x0000002616137220 */ /* 0x002fe20000400000 */
[----:B------:R-:W-:-:S02]  /*22d0*/  SEL R16, R23, RZ, P1 ;  /* 0x000000ff17107207 */ /* 0x000fc40000800000 */
[----:B------:R-:W-:Y:S04]  /*22e0*/  STS [R36], R27 ;  /* 0x0000001b24007388 */ /* 0x000fe80000000800 */
[----:B------:R-:W-:Y:S04]  /*22f0*/  STS [R36+0x200], R31 ;  /* 0x0002001f24007388 */ /* 0x000fe80000000800 */
[----:B------:R-:W-:Y:S04]  /*2300*/  STS [R36+0x400], R41 ;  /* 0x0004002924007388 */ /* 0x000fe80000000800 */
[----:B------:R-:W-:Y:S01]  /*2310*/  STS [R36+0x600], R19 ;  /* 0x0006001324007388 */ /* 0x000fe20000000800 */
[----:B------:R-:W-:Y:S01]  /*2320*/  BAR.SYNC.DEFER_BLOCKING 0x0 ;  /* 0x0000000000007b1d */ /* 0x000fe20000010000 */
[----:B------:R-:W-:Y:S01]  /*2330*/  SEL R17, R2, RZ, P1 ;  /* 0x000000ff02117207 */ /* 0x000fe20000800000 */
[----:B------:R-:W-:Y:S01]  /*2340*/  FADD R3, R3, R16 ;  /* 0x0000001003037221 */ /* 0x000fe20000000000 */
[----:B------:R-:W-:-:S02]  /*2350*/  SEL R2, R9, RZ, P2 ;  /* 0x000000ff09027207 */ /* 0x000fc40001000000 */
[----:B------:R-:W-:Y:S01]  /*2360*/  SEL R6, R6, RZ, P2 ;  /* 0x000000ff06067207 */ /* 0x000fe20001000000 */
[----:B------:R-:W-:Y:S01]  /*2370*/  FADD R17, R4, R17 ;  /* 0x0000001104117221 */ /* 0x000fe20000000000 */
[----:B------:R-:W-:Y:S02]  /*2380*/  SEL R8, R8, RZ, P2 ;  /* 0x000000ff08087207 */ /* 0x000fe40001000000 */
[----:B------:R-:W-:Y:S01]  /*2390*/  SEL R0, R0, RZ, P2 ;  /* 0x000000ff00007207 */ /* 0x000fe20001000000 */
[----:B------:R-:W-:Y:S01]  /*23a0*/  FADD R5, R5, R2 ;  /* 0x0000000205057221 */ /* 0x000fe20000000000 */
[----:B------:R-:W-:Y:S01]  /*23b0*/  SEL R10, R10, RZ, P0 ;  /* 0x000000ff0a0a7207 */ /* 0x000fe20000000000 */
[----:B------:R-:W-:Y:S01]  /*23c0*/  FADD R7, R7, R6 ;  /* 0x0000000607077221 */ /* 0x000fe20000000000 */
[----:B------:R-:W-:Y:S01]  /*23d0*/  SEL R4, R11, RZ, P0 ;  /* 0x000000ff0b047207 */ /* 0x000fe20000000000 */
[----:B------:R-:W-:Y:S01]  /*23e0*/  FADD R8, R3, R8 ;  /* 0x0000000803087221 */ /* 0x000fe20000000000 */
[----:B------:R-:W-:Y:S01]  /*23f0*/  SEL R9, R20, RZ, P0 ;  /* 0x000000ff14097207 */ /* 0x000fe20000000000 */
[----:B------:R-:W-:Y:S01]  /*2400*/  FADD R0, R17, R0 ;  /* 0x0000000011007221 */ /* 0x000fe20000000000 */
[----:B------:R-:W-:Y:S01]  /*2410*/  SEL R21, R21, RZ, P0 ;  /* 0x000000ff15157207 */ /* 0x000fe20000000000 */
[----:B------:R-:W0:Y:S01]  /*2420*/  LDS.128 R12, [R40] ;  /* 0x00000000280c7984 */ /* 0x000e220000000c00 */
[----:B------:R-:W-:Y:S01]  /*2430*/  FADD R5, R5, R10 ;  /* 0x0000000a05057221 */ /* 0x000fe20000000000 */
[----:B------:R-:W-:Y:S01]  /*2440*/  FADD R7, R7, R4 ;  /* 0x0000000407077221 */ /* 0x000fe20000000000 */
[----:B------:R-:W-:Y:S01]  /*2450*/  FADD R9, R8, R9 ;  /* 0x0000000908097221 */ /* 0x000fe20000000000 */
[----:B------:R-:W-:Y:S01]  /*2460*/  FADD R21, R0, R21 ;  /* 0x0000001500157221 */ /* 0x000fe20000000000 */
        /* <DEDUP_REMOVED lines=8> */
[C---:B------:R-:W-:Y:S01]  /*24f0*/  FMUL R11, R22.reuse, R5 ;  /* 0x00000005160b7220 */ /* 0x040fe20000400000 */
[----:B------:R-:W-:Y:S01]  /*2500*/  BAR.SYNC.DEFER_BLOCKING 0x0 ;  /* 0x0000000000007b1d */ /* 0x000fe20000010000 */
[C---:B------:R-:W-:Y:S01]  /*2510*/  FMUL R7, R22.reuse, R7 ;  /* 0x0000000716077220 */ /* 0x040fe20000400000 */
[C---:B------:R-:W-:Y:S01]  /*2520*/  FMUL R9, R22.reuse, R9 ;  /* 0x0000000916097220 */ /* 0x040fe20000400000 */
[----:B------:R-:W-:-:S05]  /*2530*/  FMUL R21, R22, R21 ;  /* 0x0000001516157220 */ /* 0x000fca0000400000 */
[----:B------:R-:W1:Y:S01]  /*2540*/  LDC.64 R2, c[0x0][0x230] ;  /* 0x00008c00ff027b82 */ /* 0x000e620000000a00 */
[----:B------:R2:W-:Y:S04]  /*2550*/  STS [R36], R11 ;  /* 0x0000000b24007388 */ /* 0x0005e80000000800 */
[----:B------:R2:W-:Y:S04]  /*2560*/  STS [R36+0x200], R7 ;  /* 0x0002000724007388 */ /* 0x0005e80000000800 */
[----:B------:R2:W-:Y:S04]  /*2570*/  STS [R36+0x400], R9 ;  /* 0x0004000924007388 */ /* 0x0005e80000000800 */
[----:B------:R2:W-:Y:S01]  /*2580*/  STS [R36+0x600], R21 ;  /* 0x0006001524007388 */ /* 0x0005e20000000800 */
[----:B-1----:R-:W-:Y:S01]  /*2590*/  IMAD.WIDE R4, R37, 0x4, R2 ;  /* 0x0000000425047825 */ /* 0x002fe200078e0202 */
[----:B------:R-:W-:Y:S06]  /*25a0*/  BAR.SYNC.DEFER_BLOCKING 0x0 ;  /* 0x0000000000007b1d */ /* 0x000fec0000010000 */
[----:B0-----:R2:W-:Y:S01]  /*25b0*/  @!P3 STG.E.128 desc[UR6][R4.64], R12 ;  /* 0x0000000c0400b986 */ /* 0x0015e2000c101d06 */
[----:B------:R-:W-:Y:S05]  /*25c0*/  @P3 EXIT ;  /* 0x000000000000394d */ /* 0x000fea0003800000 */
[----:B------:R-:W0:Y:S01]  /*25d0*/  LDS.128 R40, [R40] ;  /* 0x0000000028287984 */ /* 0x000e220000000c00 */
[----:B------:R-:W-:-:S05]  /*25e0*/  IMAD.WIDE R2, R39, 0x4, R2 ;  /* 0x0000000427027825 */ /* 0x000fca00078e0202 */
[----:B0-----:R-:W-:Y:S01]  /*25f0*/  STG.E.128 desc[UR6][R2.64], R40 ;  /* 0x0000002802007986 */ /* 0x001fe2000c101d06 */
[----:B------:R-:W-:Y:S05]  /*2600*/  EXIT ;  /* 0x000000000000794d */ /* 0x000fea0003800000 */
.L_x_0:
[----:B------:R-:W-:-:S00]  /*2610*/  BRA `(.L_x_0) ;  /* 0xfffffffc00fc7947 */ /* 0x000fc0000383ffff */
[----:B------:R-:W-:-:S00]  /*2620*/  NOP ;  /* 0x0000000000007918 */ /* 0x000fc00000000000 */
        /* <DEDUP_REMOVED lines=13> */
.L_x_1:


//--------------------- .nv.shared.triton_poi_fused_avg_pool2d_convolution_29 --------------------------
	.section	.nv.shared.triton_poi_fused_avg_pool2d_convolution_29,"aw",@nobits
	.sectionflags	@""
	.align	16
	.zero		1024


//--------------------- .nv.constant0.triton_poi_fused_avg_pool2d_convolution_29 --------------------------
	.section	.nv.constant0.triton_poi_fused_avg_pool2d_convolution_29,"a",@progbits
	.sectionflags	@""
	.align	4
.nv.constant0.triton_poi_fused_avg_pool2d_convolution_29:
	.zero		576
